//
// Generated by NVIDIA NVVM Compiler
//
// Compiler Build ID: CL-36424714
// Cuda compilation tools, release 13.0, V13.0.88
// Based on NVVM 20.0.0
//

.version 9.0
.target sm_100
.address_size 64

	// .globl	_Z7computefiifffffffffffffffffffffffffffffff
.extern .func  (.param .b32 func_retval0) vprintf
(
	.param .b64 vprintf_param_0,
	.param .b64 vprintf_param_1
)
;
.global .align 1 .b8 $str[7] = {37, 46, 49, 55, 103, 10};
.global .align 4 .b8 __cudart_i2opi_f[24] = {65, 144, 67, 60, 153, 149, 98, 219, 192, 221, 52, 245, 209, 87, 39, 252, 41, 21, 68, 78, 110, 131, 249, 162};

.visible .entry _Z7computefiifffffffffffffffffffffffffffffff(
	.param .f32 _Z7computefiifffffffffffffffffffffffffffffff_param_0,
	.param .u32 _Z7computefiifffffffffffffffffffffffffffffff_param_1,
	.param .u32 _Z7computefiifffffffffffffffffffffffffffffff_param_2,
	.param .f32 _Z7computefiifffffffffffffffffffffffffffffff_param_3,
	.param .f32 _Z7computefiifffffffffffffffffffffffffffffff_param_4,
	.param .f32 _Z7computefiifffffffffffffffffffffffffffffff_param_5,
	.param .f32 _Z7computefiifffffffffffffffffffffffffffffff_param_6,
	.param .f32 _Z7computefiifffffffffffffffffffffffffffffff_param_7,
	.param .f32 _Z7computefiifffffffffffffffffffffffffffffff_param_8,
	.param .f32 _Z7computefiifffffffffffffffffffffffffffffff_param_9,
	.param .f32 _Z7computefiifffffffffffffffffffffffffffffff_param_10,
	.param .f32 _Z7computefiifffffffffffffffffffffffffffffff_param_11,
	.param .f32 _Z7computefiifffffffffffffffffffffffffffffff_param_12,
	.param .f32 _Z7computefiifffffffffffffffffffffffffffffff_param_13,
	.param .f32 _Z7computefiifffffffffffffffffffffffffffffff_param_14,
	.param .f32 _Z7computefiifffffffffffffffffffffffffffffff_param_15,
	.param .f32 _Z7computefiifffffffffffffffffffffffffffffff_param_16,
	.param .f32 _Z7computefiifffffffffffffffffffffffffffffff_param_17,
	.param .f32 _Z7computefiifffffffffffffffffffffffffffffff_param_18,
	.param .f32 _Z7computefiifffffffffffffffffffffffffffffff_param_19,
	.param .f32 _Z7computefiifffffffffffffffffffffffffffffff_param_20,
	.param .f32 _Z7computefiifffffffffffffffffffffffffffffff_param_21,
	.param .f32 _Z7computefiifffffffffffffffffffffffffffffff_param_22,
	.param .f32 _Z7computefiifffffffffffffffffffffffffffffff_param_23,
	.param .f32 _Z7computefiifffffffffffffffffffffffffffffff_param_24,
	.param .f32 _Z7computefiifffffffffffffffffffffffffffffff_param_25,
	.param .f32 _Z7computefiifffffffffffffffffffffffffffffff_param_26,
	.param .f32 _Z7computefiifffffffffffffffffffffffffffffff_param_27,
	.param .f32 _Z7computefiifffffffffffffffffffffffffffffff_param_28,
	.param .f32 _Z7computefiifffffffffffffffffffffffffffffff_param_29,
	.param .f32 _Z7computefiifffffffffffffffffffffffffffffff_param_30,
	.param .f32 _Z7computefiifffffffffffffffffffffffffffffff_param_31,
	.param .f32 _Z7computefiifffffffffffffffffffffffffffffff_param_32,
	.param .f32 _Z7computefiifffffffffffffffffffffffffffffff_param_33
)
{
	.local .align 8 .b8 	__local_depot0[40];
	.reg .b64 	%SP;
	.reg .b64 	%SPL;
	.reg .pred 	%p<50>;
	.reg .b32 	%r<97>;
	.reg .b32 	%f<223>;
	.reg .b64 	%rd<22>;
	.reg .b64 	%fd<4>;

	mov.u64 	%SPL, __local_depot0;
	cvta.local.u64 	%SP, %SPL;
	ld.param.f32 	%f221, [_Z7computefiifffffffffffffffffffffffffffffff_param_0];
	ld.param.u32 	%r40, [_Z7computefiifffffffffffffffffffffffffffffff_param_1];
	ld.param.u32 	%r41, [_Z7computefiifffffffffffffffffffffffffffffff_param_2];
	ld.param.f32 	%f55, [_Z7computefiifffffffffffffffffffffffffffffff_param_4];
	ld.param.f32 	%f58, [_Z7computefiifffffffffffffffffffffffffffffff_param_7];
	ld.param.f32 	%f59, [_Z7computefiifffffffffffffffffffffffffffffff_param_8];
	ld.param.f32 	%f60, [_Z7computefiifffffffffffffffffffffffffffffff_param_9];
	ld.param.f32 	%f61, [_Z7computefiifffffffffffffffffffffffffffffff_param_10];
	ld.param.f32 	%f62, [_Z7computefiifffffffffffffffffffffffffffffff_param_11];
	ld.param.f32 	%f63, [_Z7computefiifffffffffffffffffffffffffffffff_param_12];
	ld.param.f32 	%f64, [_Z7computefiifffffffffffffffffffffffffffffff_param_13];
	ld.param.f32 	%f66, [_Z7computefiifffffffffffffffffffffffffffffff_param_15];
	ld.param.f32 	%f67, [_Z7computefiifffffffffffffffffffffffffffffff_param_16];
	ld.param.f32 	%f68, [_Z7computefiifffffffffffffffffffffffffffffff_param_17];
	ld.param.f32 	%f69, [_Z7computefiifffffffffffffffffffffffffffffff_param_18];
	ld.param.f32 	%f70, [_Z7computefiifffffffffffffffffffffffffffffff_param_19];
	ld.param.f32 	%f71, [_Z7computefiifffffffffffffffffffffffffffffff_param_20];
	ld.param.f32 	%f72, [_Z7computefiifffffffffffffffffffffffffffffff_param_21];
	ld.param.f32 	%f73, [_Z7computefiifffffffffffffffffffffffffffffff_param_22];
	ld.param.f32 	%f74, [_Z7computefiifffffffffffffffffffffffffffffff_param_23];
	ld.param.f32 	%f75, [_Z7computefiifffffffffffffffffffffffffffffff_param_24];
	ld.param.f32 	%f76, [_Z7computefiifffffffffffffffffffffffffffffff_param_25];
	ld.param.f32 	%f77, [_Z7computefiifffffffffffffffffffffffffffffff_param_26];
	ld.param.f32 	%f78, [_Z7computefiifffffffffffffffffffffffffffffff_param_27];
	ld.param.f32 	%f79, [_Z7computefiifffffffffffffffffffffffffffffff_param_28];
	ld.param.f32 	%f82, [_Z7computefiifffffffffffffffffffffffffffffff_param_31];
	add.u64 	%rd1, %SPL, 0;
	setp.lt.s32 	%p2, %r40, 1;
	@%p2 bra 	$L__BB0_37;
	ld.param.f32 	%f211, [_Z7computefiifffffffffffffffffffffffffffffff_param_33];
	ld.param.f32 	%f210, [_Z7computefiifffffffffffffffffffffffffffffff_param_32];
	ld.param.f32 	%f209, [_Z7computefiifffffffffffffffffffffffffffffff_param_30];
	ld.param.f32 	%f208, [_Z7computefiifffffffffffffffffffffffffffffff_param_29];
	ld.param.f32 	%f207, [_Z7computefiifffffffffffffffffffffffffffffff_param_14];
	ld.param.f32 	%f206, [_Z7computefiifffffffffffffffffffffffffffffff_param_6];
	ld.param.f32 	%f205, [_Z7computefiifffffffffffffffffffffffffffffff_param_5];
	ld.param.f32 	%f221, [_Z7computefiifffffffffffffffffffffffffffffff_param_0];
	setp.lt.s32 	%p3, %r41, 1;
	mul.f32 	%f85, %f205, %f206;
	fma.rn.f32 	%f1, %f85, 0fA1B66A8A, %f55;
	sub.f32 	%f86, %f58, %f59;
	abs.f32 	%f2, %f86;
	abs.f32 	%f3, %f1;
	mul.f32 	%f4, %f2, 0f4B000000;
	neg.f32 	%f5, %f2;
	mov.b32 	%r1, %f3;
	mov.b32 	%r42, %f4;
	and.b32  	%r2, %r42, -8388608;
	and.b32  	%r43, %r1, 8388607;
	or.b32  	%r3, %r43, 1065353216;
	and.b32  	%r44, %r42, 8388607;
	or.b32  	%r4, %r44, 1065353216;
	sub.s32 	%r45, %r1, %r2;
	add.s32 	%r46, %r45, 192937984;
	and.b32  	%r5, %r46, -8388608;
	mov.f32 	%f87, 0f700A6A59;
	div.rn.f32 	%f6, %f87, %f60;
	add.f32 	%f88, %f62, 0f80000055;
	mov.f32 	%f89, 0f00000000;
	div.rn.f32 	%f90, %f89, %f63;
	fma.rn.f32 	%f91, %f90, 0f02127F95, %f88;
	add.f32 	%f92, %f61, %f91;
	setp.lt.f32 	%p4, %f92, 0f00800000;
	mul.f32 	%f93, %f92, 0f4B000000;
	selp.f32 	%f94, %f93, %f92, %p4;
	selp.f32 	%f95, 0fC1B80000, 0f00000000, %p4;
	mov.b32 	%r47, %f94;
	add.s32 	%r48, %r47, -1059760811;
	and.b32  	%r49, %r48, -8388608;
	sub.s32 	%r50, %r47, %r49;
	mov.b32 	%f96, %r50;
	cvt.rn.f32.s32 	%f97, %r49;
	fma.rn.f32 	%f98, %f97, 0f34000000, %f95;
	add.f32 	%f99, %f96, 0fBF800000;
	fma.rn.f32 	%f100, %f99, 0fBE055027, 0f3E1039F6;
	fma.rn.f32 	%f101, %f100, %f99, 0fBDF8CDCC;
	fma.rn.f32 	%f102, %f101, %f99, 0f3E0F2955;
	fma.rn.f32 	%f103, %f102, %f99, 0fBE2AD8B9;
	fma.rn.f32 	%f104, %f103, %f99, 0f3E4CED0B;
	fma.rn.f32 	%f105, %f104, %f99, 0fBE7FFF22;
	fma.rn.f32 	%f106, %f105, %f99, 0f3EAAAA78;
	fma.rn.f32 	%f107, %f106, %f99, 0fBF000000;
	mul.f32 	%f108, %f99, %f107;
	fma.rn.f32 	%f109, %f108, %f99, %f99;
	fma.rn.f32 	%f110, %f98, 0f3F317218, %f109;
	setp.gt.u32 	%p5, %r47, 2139095039;
	fma.rn.f32 	%f111, %f94, 0f7F800000, 0f7F800000;
	selp.f32 	%f112, %f111, %f110, %p5;
	setp.eq.f32 	%p6, %f94, 0f00000000;
	fma.rn.f32 	%f113, %f112, 0f3EDE5BD9, 0f9B3F783C;
	selp.f32 	%f7, 0fFF800000, %f113, %p6;
	add.f32 	%f114, %f67, %f68;
	sub.f32 	%f115, %f66, %f114;
	add.f32 	%f116, %f207, %f115;
	sub.f32 	%f8, %f116, %f64;
	div.rn.f32 	%f117, %f69, %f70;
	add.f32 	%f118, %f117, %f71;
	fma.rn.f32 	%f119, %f118, 0f83C5500F, 0f83DEEF9D;
	mov.f32 	%f120, 0f92A1E513;
	div.rn.f32 	%f121, %f120, %f73;
	mul.f32 	%f122, %f74, 0f0000326B;
	div.rn.f32 	%f123, %f121, %f122;
	add.f32 	%f124, %f72, %f123;
	add.f32 	%f125, %f119, %f124;
	div.rn.f32 	%f126, %f75, %f76;
	add.f32 	%f9, %f126, %f125;
	add.f32 	%f127, %f79, %f208;
	sub.f32 	%f128, %f127, %f209;
	div.rn.f32 	%f129, %f82, %f210;
	fma.rn.f32 	%f10, %f129, %f211, %f128;
	mov.b32 	%r6, %f10;
	shr.u32 	%r51, %r6, 23;
	and.b32  	%r52, %r51, 224;
	add.s32 	%r7, %r52, -128;
	and.b32  	%r8, %r51, 31;
	@%p3 bra 	$L__BB0_37;
	ld.param.f32 	%f204, [_Z7computefiifffffffffffffffffffffffffffffff_param_3];
	ld.param.f32 	%f221, [_Z7computefiifffffffffffffffffffffffffffffff_param_0];
	mov.b32 	%f130, %r4;
	rcp.approx.ftz.f32 	%f11, %f130;
	neg.f32 	%f12, %f130;
	mul.f32 	%f131, %f10, 0f3F22F983;
	cvt.rni.s32.f32 	%r54, %f131;
	cvt.rn.f32.s32 	%f132, %r54;
	shr.u32 	%r55, %r7, 5;
	mul.wide.u32 	%rd6, %r55, 4;
	sub.s64 	%rd2, %rd1, %rd6;
	sub.s32 	%r9, 32, %r8;
	mov.f32 	%f133, 0f00000000;
	mul.rn.f32 	%f134, %f10, %f133;
	abs.f32 	%f135, %f10;
	setp.eq.f32 	%p7, %f135, 0f7F800000;
	setp.ltu.f32 	%p8, %f135, 0f47CE4780;
	or.pred  	%p1, %p8, %p7;
	selp.b32 	%r10, %r54, 0, %p8;
	fma.rn.f32 	%f136, %f132, 0fBFC90FDA, %f10;
	fma.rn.f32 	%f137, %f132, 0fB3A22168, %f136;
	fma.rn.f32 	%f138, %f132, 0fA7C234C5, %f137;
	selp.f32 	%f13, %f138, %f134, %p8;
	shl.b32 	%r56, %r6, 8;
	or.b32  	%r11, %r56, -2147483648;
	add.f32 	%f14, %f8, 0f79C43AAA;
	mov.f32 	%f139, 0fEC6E9EF5;
	sub.f32 	%f15, %f139, %f6;
	setp.gt.u32 	%p9, %r1, 2139095039;
	setp.leu.f32 	%p10, %f2, 0f00000000;
	mov.b32 	%f140, %r2;
	selp.f32 	%f141, 0f7FFFFFFF, %f140, %p9;
	selp.f32 	%f16, 0f7FFFFFFF, %f141, %p10;
	mov.b32 	%f17, %r3;
	add.f32 	%f18, %f2, %f2;
	mov.b32 	%r12, %f2;
	add.f32 	%f19, %f204, 0f0597B931;
	mov.b32 	%r87, 0;
	mov.u64 	%rd9, __cudart_i2opi_f;
$L__BB0_3:
	mov.b32 	%r88, 0;
$L__BB0_4:
	setp.lt.f32 	%p11, %f3, %f2;
	mov.f32 	%f216, %f3;
	@%p11 bra 	$L__BB0_16;
	setp.gtu.f32 	%p12, %f3, %f4;
	@%p12 bra 	$L__BB0_12;
	div.approx.f32 	%f142, %f3, %f2;
	cvt.rzi.f32.f32 	%f214, %f142;
	fma.rn.f32 	%f23, %f5, %f214, %f3;
	mov.b32 	%r15, %f23;
	setp.lt.u32 	%p13, %r15, %r12;
	@%p13 bra 	$L__BB0_11;
	setp.gt.u32 	%p14, %r15, -2147483648;
	@%p14 bra 	$L__BB0_10;
	add.f32 	%f214, %f214, 0f3F800000;
	setp.ltu.f32 	%p15, %f23, %f18;
	@%p15 bra 	$L__BB0_11;
	add.f32 	%f143, %f214, 0f3F800000;
	fma.rn.f32 	%f144, %f2, 0fC0400000, %f23;
	setp.ge.f32 	%p16, %f144, 0f00000000;
	add.f32 	%f145, %f143, 0f3F800000;
	selp.f32 	%f214, %f145, %f143, %p16;
	bra.uni 	$L__BB0_11;
$L__BB0_10:
	add.f32 	%f146, %f214, 0fBF800000;
	setp.lt.f32 	%p17, %f23, %f5;
	add.f32 	%f147, %f146, 0fBF800000;
	selp.f32 	%f214, %f147, %f146, %p17;
$L__BB0_11:
	fma.rn.f32 	%f216, %f5, %f214, %f3;
	bra.uni 	$L__BB0_16;
$L__BB0_12:
	setp.eq.s32 	%p18, %r5, 0;
	mov.f32 	%f215, %f17;
	@%p18 bra 	$L__BB0_15;
	mov.u32 	%r89, %r3;
	mov.u32 	%r90, %r5;
$L__BB0_14:
	min.u32 	%r58, %r90, 192937984;
	add.s32 	%r59, %r89, %r58;
	mov.b32 	%f148, %r59;
	mul.f32 	%f149, %f11, %f148;
	fma.rn.f32 	%f150, %f12, %f149, %f148;
	fma.rn.f32 	%f151, %f150, %f11, %f149;
	fma.rn.f32 	%f152, %f12, %f151, %f148;
	fma.rz.f32 	%f153, %f152, %f11, %f151;
	cvt.rzi.f32.f32 	%f154, %f153;
	fma.rn.f32 	%f215, %f12, %f154, %f148;
	sub.s32 	%r90, %r90, %r58;
	mov.b32 	%r89, %f215;
	setp.ne.s32 	%p19, %r90, 0;
	setp.ne.s32 	%p20, %r89, 0;
	and.pred  	%p21, %p19, %p20;
	@%p21 bra 	$L__BB0_14;
$L__BB0_15:
	mul.f32 	%f156, %f215, 0f34000000;
	mul.f32 	%f216, %f16, %f156;
$L__BB0_16:
	abs.f32 	%f157, %f216;
	setp.nan.f32 	%p22, %f157, %f157;
	copysign.f32 	%f158, %f1, %f216;
	selp.f32 	%f159, %f216, %f158, %p22;
	sub.f32 	%f160, %f19, %f159;
	setp.geu.f32 	%p23, %f221, %f160;
	setp.ltu.f32 	%p24, %f221, %f15;
	or.pred  	%p25, %p23, %p24;
	@%p25 bra 	$L__BB0_35;
	add.f32 	%f161, %f221, 0fD4DA7819;
	mov.f32 	%f162, 0fD6D8BB8B;
	sqrt.rn.f32 	%f163, %f162;
	setp.eq.f32 	%p26, %f161, %f163;
	add.f32 	%f164, %f7, %f161;
	selp.f32 	%f33, %f164, %f161, %p26;
	mov.u32 	%r94, %r10;
	mov.f32 	%f217, %f13;
	@%p1 bra 	$L__BB0_23;
	mov.b64 	%rd21, 0;
	mov.b32 	%r91, 0;
$L__BB0_19:
	.pragma "nounroll";
	mul.wide.u32 	%rd8, %r91, 4;
	add.s64 	%rd10, %rd9, %rd8;
	ld.global.nc.u32 	%r61, [%rd10];
	mad.wide.u32 	%rd11, %r61, %r11, %rd21;
	shr.u64 	%rd21, %rd11, 32;
	add.s64 	%rd12, %rd1, %rd8;
	st.local.u32 	[%rd12], %rd11;
	add.s32 	%r91, %r91, 1;
	setp.ne.s32 	%p27, %r91, 6;
	@%p27 bra 	$L__BB0_19;
	setp.eq.s32 	%p28, %r8, 0;
	st.local.u32 	[%rd1+24], %rd21;
	ld.local.u32 	%r92, [%rd2+24];
	ld.local.u32 	%r93, [%rd2+20];
	@%p28 bra 	$L__BB0_22;
	shl.b32 	%r62, %r92, %r8;
	shr.u32 	%r63, %r93, %r9;
	add.s32 	%r92, %r63, %r62;
	shl.b32 	%r64, %r93, %r8;
	ld.local.u32 	%r65, [%rd2+16];
	shr.u32 	%r66, %r65, %r9;
	add.s32 	%r93, %r66, %r64;
$L__BB0_22:
	setp.lt.s32 	%p29, %r6, 0;
	shr.u32 	%r67, %r92, 30;
	shf.l.wrap.b32 	%r68, %r93, %r92, 2;
	shl.b32 	%r69, %r93, 2;
	shr.u32 	%r70, %r68, 31;
	add.s32 	%r71, %r70, %r67;
	neg.s32 	%r72, %r71;
	selp.b32 	%r94, %r72, %r71, %p29;
	xor.b32  	%r73, %r68, %r6;
	shr.s32 	%r74, %r68, 31;
	xor.b32  	%r75, %r74, %r68;
	xor.b32  	%r76, %r74, %r69;
	cvt.u64.u32 	%rd13, %r75;
	shl.b64 	%rd14, %rd13, 32;
	cvt.u64.u32 	%rd15, %r76;
	or.b64  	%rd16, %rd14, %rd15;
	cvt.rn.f64.s64 	%fd1, %rd16;
	mul.f64 	%fd2, %fd1, 0d3BF921FB54442D19;
	cvt.rn.f32.f64 	%f165, %fd2;
	neg.f32 	%f166, %f165;
	setp.lt.s32 	%p30, %r73, 0;
	selp.f32 	%f217, %f166, %f165, %p30;
$L__BB0_23:
	add.s32 	%r77, %r94, 1;
	mul.rn.f32 	%f167, %f217, %f217;
	and.b32  	%r78, %r94, 1;
	setp.eq.b32 	%p31, %r78, 1;
	selp.f32 	%f168, %f217, 0f3F800000, %p31;
	fma.rn.f32 	%f169, %f167, %f168, 0f00000000;
	fma.rn.f32 	%f170, %f167, 0f37CBAC00, 0fBAB607ED;
	selp.f32 	%f171, 0fB94D4153, %f170, %p31;
	selp.f32 	%f172, 0f3C0885E4, 0f3D2AAABB, %p31;
	fma.rn.f32 	%f173, %f171, %f167, %f172;
	selp.f32 	%f174, 0fBE2AAAA8, 0fBEFFFFFF, %p31;
	fma.rn.f32 	%f175, %f173, %f167, %f174;
	fma.rn.f32 	%f176, %f175, %f169, %f168;
	and.b32  	%r79, %r77, 2;
	setp.eq.s32 	%p32, %r79, 0;
	mov.f32 	%f177, 0f00000000;
	sub.f32 	%f178, %f177, %f176;
	selp.f32 	%f179, %f176, %f178, %p32;
	mul.f32 	%f36, %f78, %f179;
	abs.f32 	%f220, %f36;
	setp.lt.f32 	%p33, %f220, 0f7480DAC0;
	@%p33 bra 	$L__BB0_34;
	setp.nan.f32 	%p34, %f220, %f220;
	@%p34 bra 	$L__BB0_31;
	mov.f32 	%f180, 0f7480DAC0;
	div.approx.f32 	%f181, %f220, %f180;
	cvt.rzi.f32.f32 	%f218, %f181;
	fma.rn.f32 	%f39, %f218, 0fF480DAC0, %f220;
	mov.b32 	%r30, %f39;
	setp.lt.u32 	%p35, %r30, 1954601664;
	@%p35 bra 	$L__BB0_30;
	setp.gt.u32 	%p36, %r30, -2147483648;
	@%p36 bra 	$L__BB0_29;
	add.f32 	%f218, %f218, 0f3F800000;
	setp.ltu.f32 	%p37, %f39, 0f7500DAC0;
	@%p37 bra 	$L__BB0_30;
	add.f32 	%f182, %f218, 0f3F800000;
	fma.rn.f32 	%f183, 0f7480DAC0, 0fC0400000, %f39;
	setp.ge.f32 	%p38, %f183, 0f00000000;
	add.f32 	%f184, %f182, 0f3F800000;
	selp.f32 	%f218, %f184, %f182, %p38;
	bra.uni 	$L__BB0_30;
$L__BB0_29:
	add.f32 	%f185, %f218, 0fBF800000;
	setp.lt.f32 	%p39, %f39, 0fF480DAC0;
	add.f32 	%f186, %f185, 0fBF800000;
	selp.f32 	%f218, %f186, %f185, %p39;
$L__BB0_30:
	fma.rn.f32 	%f220, %f218, 0fF480DAC0, %f220;
	bra.uni 	$L__BB0_34;
$L__BB0_31:
	mov.b32 	%r31, %f220;
	and.b32  	%r80, %r31, 8388607;
	or.b32  	%r95, %r80, 1065353216;
	mov.b32 	%f219, %r95;
	and.b32  	%r81, %r31, -8388608;
	add.s32 	%r96, %r81, -1946157056;
	setp.eq.s32 	%p40, %r96, 0;
	@%p40 bra 	$L__BB0_33;
$L__BB0_32:
	min.u32 	%r82, %r96, 192937984;
	add.s32 	%r83, %r95, %r82;
	mov.b32 	%f187, %r83;
	sub.f32 	%f188, %f187, %f187;
	add.f32 	%f189, %f188, %f187;
	sub.f32 	%f190, %f187, %f189;
	mov.f32 	%f191, 0f3F800000;
	fma.rz.f32 	%f192, %f190, %f191, %f189;
	cvt.rzi.f32.f32 	%f193, %f192;
	sub.f32 	%f219, %f187, %f193;
	sub.s32 	%r96, %r96, %r82;
	mov.b32 	%r95, %f219;
	setp.ne.s32 	%p41, %r96, 0;
	setp.ne.s32 	%p42, %r95, 0;
	and.pred  	%p43, %p41, %p42;
	@%p43 bra 	$L__BB0_32;
$L__BB0_33:
	setp.gt.u32 	%p44, %r31, 2139095039;
	selp.f32 	%f195, 0f7FFFFFFF, 0f7F800000, %p44;
	mul.f32 	%f196, %f219, 0f34000000;
	mul.f32 	%f220, %f195, %f196;
$L__BB0_34:
	setp.gt.f32 	%p45, %f33, %f14;
	selp.f32 	%f197, %f9, %f33, %p45;
	abs.f32 	%f198, %f220;
	setp.nan.f32 	%p46, %f198, %f198;
	copysign.f32 	%f199, %f36, %f220;
	selp.f32 	%f200, %f220, %f199, %p46;
	sub.f32 	%f201, %f77, %f200;
	setp.lt.f32 	%p47, %f197, %f201;
	selp.f32 	%f221, 0fFF800000, %f197, %p47;
$L__BB0_35:
	add.s32 	%r88, %r88, 1;
	setp.ne.s32 	%p48, %r88, %r41;
	@%p48 bra 	$L__BB0_4;
	ld.param.u32 	%r86, [_Z7computefiifffffffffffffffffffffffffffffff_param_1];
	add.s32 	%r87, %r87, 1;
	setp.ne.s32 	%p49, %r87, %r86;
	@%p49 bra 	$L__BB0_3;
$L__BB0_37:
	add.u64 	%rd17, %SP, 32;
	add.u64 	%rd18, %SPL, 32;
	cvt.f64.f32 	%fd3, %f221;
	st.local.f64 	[%rd18], %fd3;
	mov.u64 	%rd19, $str;
	cvta.global.u64 	%rd20, %rd19;
	{ // callseq 0, 0
	.param .b64 param0;
	st.param.b64 	[param0], %rd20;
	.param .b64 param1;
	st.param.b64 	[param1], %rd17;
	.param .b32 retval0;
	call.uni (retval0), 
	vprintf, 
	(
	param0, 
	param1
	);
	ld.param.b32 	%r84, [retval0];
	} // callseq 0
	ret;

}


// ===== COMPILED SASS (sm_100) =====

	.target	sm_100

	.elftype	@"ET_EXEC"


//--------------------- .note.nv.tkinfo           --------------------------
	.section	.note.nv.tkinfo,"",@"SHT_NOTE"
	.sectionflags	@"SHF_NOTE_NV_TKINFO"
	.tkinfo
        /*0018*/ 	.word	0x00000002
        /*0030*/ 	.string	""
        /*0030*/ 	.string	"ptxas"
        /*0030*/ 	.string	"Cuda compilation tools, release 13.0, V13.0.88"
        /*0030*/ 	.string	"Build cuda_13.0.r13.0/compiler.36424714_0"
        /*0030*/ 	.string	"-arch sm_100 -m 64 "



//--------------------- .note.nv.cuinfo           --------------------------
	.section	.note.nv.cuinfo,"",@"SHT_NOTE"
	.sectionflags	@"SHF_NOTE_NV_CUINFO"
        /*0018*/ 	.short	0x0002
        /*001a*/ 	.short	0x0064
        /*001c*/ 	.short	0x0082
	.zero		2


//--------------------- .nv.info                  --------------------------
	.section	.nv.info,"",@"SHT_CUDA_INFO"
	.align	4


	//----- nvinfo : EIATTR_REGCOUNT
	.align		4
        /*0000*/ 	.byte	0x04, 0x2f
        /*0002*/ 	.short	(.L_3 - .L_2)
	.align		4
.L_2:
        /*0004*/ 	.word	index@(_Z7computefiifffffffffffffffffffffffffffffff)
        /*0008*/ 	.word	0x0000001e


	//----- nvinfo : EIATTR_FRAME_SIZE
	.align		4
.L_3:
        /*000c*/ 	.byte	0x04, 0x11
        /*000e*/ 	.short	(.L_5 - .L_4)
	.align		4
.L_4:
        /*0010*/ 	.word	index@($__internal_1_$__cuda_sm3x_div_rn_noftz_f32_slowpath)
        /*0014*/ 	.word	0x00000028


	//----- nvinfo : EIATTR_FRAME_SIZE
	.align		4
.L_5:
        /*0018*/ 	.byte	0x04, 0x11
        /*001a*/ 	.short	(.L_7 - .L_6)
	.align		4
.L_6:
        /*001c*/ 	.word	index@($__internal_0_$__cuda_sm20_sqrt_rn_f32_slowpath)
        /*0020*/ 	.word	0x00000028


	//----- nvinfo : EIATTR_FRAME_SIZE
	.align		4
.L_7:
        /*0024*/ 	.byte	0x04, 0x11
        /*0026*/ 	.short	(.L_9 - .L_8)
	.align		4
.L_8:
        /*0028*/ 	.word	index@(_Z7computefiifffffffffffffffffffffffffffffff)
        /*002c*/ 	.word	0x00000028


	//----- nvinfo : EIATTR_MIN_STACK_SIZE
	.align		4
.L_9:
        /*0030*/ 	.byte	0x04, 0x12
        /*0032*/ 	.short	(.L_11 - .L_10)
	.align		4
.L_10:
        /*0034*/ 	.word	index@(_Z7computefiifffffffffffffffffffffffffffffff)
        /*0038*/ 	.word	0x00000028
.L_11:


//--------------------- .nv.compat                --------------------------
	.section	.nv.compat,"",@"SHT_CUDA_COMPAT_INFO"
	.align	4
        /*0000*/ 	.byte	0x02, 0x09, 0x00, 0x00, 0x02, 0x02, 0x01, 0x00, 0x02, 0x05, 0x05, 0x00, 0x03, 0x07, 0x01, 0x01
        /*0010*/ 	.byte	0x02, 0x03, 0x00, 0x00, 0x02, 0x06, 0x01, 0x00, 0x04, 0x0b, 0x08, 0x00, 0x01, 0x00, 0x00, 0x00
        /*0020*/ 	.byte	0x00, 0x00, 0x00, 0x00


//--------------------- .nv.info._Z7computefiifffffffffffffffffffffffffffffff --------------------------
	.section	.nv.info._Z7computefiifffffffffffffffffffffffffffffff,"",@"SHT_CUDA_INFO"
	.sectionflags	@""
	.align	4


	//----- nvinfo : EIATTR_CUDA_API_VERSION
	.align		4
        /*0000*/ 	.byte	0x04, 0x37
        /*0002*/ 	.short	(.L_13 - .L_12)
.L_12:
        /*0004*/ 	.word	0x00000082


	//----- nvinfo : EIATTR_KPARAM_INFO
	.align		4
.L_13:
        /*0008*/ 	.byte	0x04, 0x17
        /*000a*/ 	.short	(.L_15 - .L_14)
.L_14:
        /*000c*/ 	.word	0x00000000
        /*0010*/ 	.short	0x0021
        /*0012*/ 	.short	0x0084
        /*0014*/ 	.byte	0x00, 0xf0, 0x11, 0x00


	//----- nvinfo : EIATTR_KPARAM_INFO
	.align		4
.L_15:
        /*0018*/ 	.byte	0x04, 0x17
        /*001a*/ 	.short	(.L_17 - .L_16)
.L_16:
        /*001c*/ 	.word	0x00000000
        /*0020*/ 	.short	0x0020
        /*0022*/ 	.short	0x0080
        /*0024*/ 	.byte	0x00, 0xf0, 0x11, 0x00


	//----- nvinfo : EIATTR_KPARAM_INFO
	.align		4
.L_17:
        /*0028*/ 	.byte	0x04, 0x17
        /*002a*/ 	.short	(.L_19 - .L_18)
.L_18:
        /*002c*/ 	.word	0x00000000
        /*0030*/ 	.short	0x001f
        /*0032*/ 	.short	0x007c
        /*0034*/ 	.byte	0x00, 0xf0, 0x11, 0x00


	//----- nvinfo : EIATTR_KPARAM_INFO
	.align		4
.L_19:
        /*0038*/ 	.byte	0x04, 0x17
        /*003a*/ 	.short	(.L_21 - .L_20)
.L_20:
        /*003c*/ 	.word	0x00000000
        /*0040*/ 	.short	0x001e
        /*0042*/ 	.short	0x0078
        /*0044*/ 	.byte	0x00, 0xf0, 0x11, 0x00


	//----- nvinfo : EIATTR_KPARAM_INFO
	.align		4
.L_21:
        /*0048*/ 	.byte	0x04, 0x17
        /*004a*/ 	.short	(.L_23 - .L_22)
.L_22:
        /*004c*/ 	.word	0x00000000
        /*0050*/ 	.short	0x001d
        /*0052*/ 	.short	0x0074
        /*0054*/ 	.byte	0x00, 0xf0, 0x11, 0x00


	//----- nvinfo : EIATTR_KPARAM_INFO
	.align		4
.L_23:
        /*0058*/ 	.byte	0x04, 0x17
        /*005a*/ 	.short	(.L_25 - .L_24)
.L_24:
        /*005c*/ 	.word	0x00000000
        /*0060*/ 	.short	0x001c
        /*0062*/ 	.short	0x0070
        /*0064*/ 	.byte	0x00, 0xf0, 0x11, 0x00


	//----- nvinfo : EIATTR_KPARAM_INFO
	.align		4
.L_25:
        /*0068*/ 	.byte	0x04, 0x17
        /*006a*/ 	.short	(.L_27 - .L_26)
.L_26:
        /*006c*/ 	.word	0x00000000
        /*0070*/ 	.short	0x001b
        /*0072*/ 	.short	0x006c
        /*0074*/ 	.byte	0x00, 0xf0, 0x11, 0x00


	//----- nvinfo : EIATTR_KPARAM_INFO
	.align		4
.L_27:
        /*0078*/ 	.byte	0x04, 0x17
        /*007a*/ 	.short	(.L_29 - .L_28)
.L_28:
        /*007c*/ 	.word	0x00000000
        /*0080*/ 	.short	0x001a
        /*0082*/ 	.short	0x0068
        /*0084*/ 	.byte	0x00, 0xf0, 0x11, 0x00


	//----- nvinfo : EIATTR_KPARAM_INFO
	.align		4
.L_29:
        /*0088*/ 	.byte	0x04, 0x17
        /*008a*/ 	.short	(.L_31 - .L_30)
.L_30:
        /*008c*/ 	.word	0x00000000
        /*0090*/ 	.short	0x0019
        /*0092*/ 	.short	0x0064
        /*0094*/ 	.byte	0x00, 0xf0, 0x11, 0x00


	//----- nvinfo : EIATTR_KPARAM_INFO
	.align		4
.L_31:
        /*0098*/ 	.byte	0x04, 0x17
        /*009a*/ 	.short	(.L_33 - .L_32)
.L_32:
        /*009c*/ 	.word	0x00000000
        /*00a0*/ 	.short	0x0018
        /*00a2*/ 	.short	0x0060
        /*00a4*/ 	.byte	0x00, 0xf0, 0x11, 0x00


	//----- nvinfo : EIATTR_KPARAM_INFO
	.align		4
.L_33:
        /*00a8*/ 	.byte	0x04, 0x17
        /*00aa*/ 	.short	(.L_35 - .L_34)
.L_34:
        /*00ac*/ 	.word	0x00000000
        /*00b0*/ 	.short	0x0017
        /*00b2*/ 	.short	0x005c
        /*00b4*/ 	.byte	0x00, 0xf0, 0x11, 0x00


	//----- nvinfo : EIATTR_KPARAM_INFO
	.align		4
.L_35:
        /*00b8*/ 	.byte	0x04, 0x17
        /*00ba*/ 	.short	(.L_37 - .L_36)
.L_36:
        /*00bc*/ 	.word	0x00000000
        /*00c0*/ 	.short	0x0016
        /*00c2*/ 	.short	0x0058
        /*00c4*/ 	.byte	0x00, 0xf0, 0x11, 0x00


	//----- nvinfo : EIATTR_KPARAM_INFO
	.align		4
.L_37:
        /*00c8*/ 	.byte	0x04, 0x17
        /*00ca*/ 	.short	(.L_39 - .L_38)
.L_38:
        /*00cc*/ 	.word	0x00000000
        /*00d0*/ 	.short	0x0015
        /*00d2*/ 	.short	0x0054
        /*00d4*/ 	.byte	0x00, 0xf0, 0x11, 0x00


	//----- nvinfo : EIATTR_KPARAM_INFO
	.align		4
.L_39:
        /*00d8*/ 	.byte	0x04, 0x17
        /*00da*/ 	.short	(.L_41 - .L_40)
.L_40:
        /*00dc*/ 	.word	0x00000000
        /*00e0*/ 	.short	0x0014
        /*00e2*/ 	.short	0x0050
        /*00e4*/ 	.byte	0x00, 0xf0, 0x11, 0x00


	//----- nvinfo : EIATTR_KPARAM_INFO
	.align		4
.L_41:
        /*00e8*/ 	.byte	0x04, 0x17
        /*00ea*/ 	.short	(.L_43 - .L_42)
.L_42:
        /*00ec*/ 	.word	0x00000000
        /*00f0*/ 	.short	0x0013
        /*00f2*/ 	.short	0x004c
        /*00f4*/ 	.byte	0x00, 0xf0, 0x11, 0x00


	//----- nvinfo : EIATTR_KPARAM_INFO
	.align		4
.L_43:
        /*00f8*/ 	.byte	0x04, 0x17
        /*00fa*/ 	.short	(.L_45 - .L_44)
.L_44:
        /*00fc*/ 	.word	0x00000000
        /*0100*/ 	.short	0x0012
        /*0102*/ 	.short	0x0048
        /*0104*/ 	.byte	0x00, 0xf0, 0x11, 0x00


	//----- nvinfo : EIATTR_KPARAM_INFO
	.align		4
.L_45:
        /*0108*/ 	.byte	0x04, 0x17
        /*010a*/ 	.short	(.L_47 - .L_46)
.L_46:
        /*010c*/ 	.word	0x00000000
        /*0110*/ 	.short	0x0011
        /*0112*/ 	.short	0x0044
        /*0114*/ 	.byte	0x00, 0xf0, 0x11, 0x00


	//----- nvinfo : EIATTR_KPARAM_INFO
	.align		4
.L_47:
        /*0118*/ 	.byte	0x04, 0x17
        /*011a*/ 	.short	(.L_49 - .L_48)
.L_48:
        /*011c*/ 	.word	0x00000000
        /*0120*/ 	.short	0x0010
        /*0122*/ 	.short	0x0040
        /*0124*/ 	.byte	0x00, 0xf0, 0x11, 0x00


	//----- nvinfo : EIATTR_KPARAM_INFO
	.align		4
.L_49:
        /*0128*/ 	.byte	0x04, 0x17
        /*012a*/ 	.short	(.L_51 - .L_50)
.L_50:
        /*012c*/ 	.word	0x00000000
        /*0130*/ 	.short	0x000f
        /*0132*/ 	.short	0x003c
        /*0134*/ 	.byte	0x00, 0xf0, 0x11, 0x00


	//----- nvinfo : EIATTR_KPARAM_INFO
	.align		4
.L_51:
        /*0138*/ 	.byte	0x04, 0x17
        /*013a*/ 	.short	(.L_53 - .L_52)
.L_52:
        /*013c*/ 	.word	0x00000000
        /*0140*/ 	.short	0x000e
        /*0142*/ 	.short	0x0038
        /*0144*/ 	.byte	0x00, 0xf0, 0x11, 0x00


	//----- nvinfo : EIATTR_KPARAM_INFO
	.align		4
.L_53:
        /*0148*/ 	.byte	0x04, 0x17
        /*014a*/ 	.short	(.L_55 - .L_54)
.L_54:
        /*014c*/ 	.word	0x00000000
        /*0150*/ 	.short	0x000d
        /*0152*/ 	.short	0x0034
        /*0154*/ 	.byte	0x00, 0xf0, 0x11, 0x00


	//----- nvinfo : EIATTR_KPARAM_INFO
	.align		4
.L_55:
        /*0158*/ 	.byte	0x04, 0x17
        /*015a*/ 	.short	(.L_57 - .L_56)
.L_56:
        /*015c*/ 	.word	0x00000000
        /*0160*/ 	.short	0x000c
        /*0162*/ 	.short	0x0030
        /*0164*/ 	.byte	0x00, 0xf0, 0x11, 0x00


	//----- nvinfo : EIATTR_KPARAM_INFO
	.align		4
.L_57:
        /*0168*/ 	.byte	0x04, 0x17
        /*016a*/ 	.short	(.L_59 - .L_58)
.L_58:
        /*016c*/ 	.word	0x00000000
        /*0170*/ 	.short	0x000b
        /*0172*/ 	.short	0x002c
        /*0174*/ 	.byte	0x00, 0xf0, 0x11, 0x00


	//----- nvinfo : EIATTR_KPARAM_INFO
	.align		4
.L_59:
        /*0178*/ 	.byte	0x04, 0x17
        /*017a*/ 	.short	(.L_61 - .L_60)
.L_60:
        /*017c*/ 	.word	0x00000000
        /*0180*/ 	.short	0x000a
        /*0182*/ 	.short	0x0028
        /*0184*/ 	.byte	0x00, 0xf0, 0x11, 0x00


	//----- nvinfo : EIATTR_KPARAM_INFO
	.align		4
.L_61:
        /*0188*/ 	.byte	0x04, 0x17
        /*018a*/ 	.short	(.L_63 - .L_62)
.L_62:
        /*018c*/ 	.word	0x00000000
        /*0190*/ 	.short	0x0009
        /*0192*/ 	.short	0x0024
        /*0194*/ 	.byte	0x00, 0xf0, 0x11, 0x00


	//----- nvinfo : EIATTR_KPARAM_INFO
	.align		4
.L_63:
        /*0198*/ 	.byte	0x04, 0x17
        /*019a*/ 	.short	(.L_65 - .L_64)
.L_64:
        /*019c*/ 	.word	0x00000000
        /*01a0*/ 	.short	0x0008
        /*01a2*/ 	.short	0x0020
        /*01a4*/ 	.byte	0x00, 0xf0, 0x11, 0x00


	//----- nvinfo : EIATTR_KPARAM_INFO
	.align		4
.L_65:
        /*01a8*/ 	.byte	0x04, 0x17
        /*01aa*/ 	.short	(.L_67 - .L_66)
.L_66:
        /*01ac*/ 	.word	0x00000000
        /*01b0*/ 	.short	0x0007
        /*01b2*/ 	.short	0x001c
        /*01b4*/ 	.byte	0x00, 0xf0, 0x11, 0x00


	//----- nvinfo : EIATTR_KPARAM_INFO
	.align		4
.L_67:
        /*01b8*/ 	.byte	0x04, 0x17
        /*01ba*/ 	.short	(.L_69 - .L_68)
.L_68:
        /*01bc*/ 	.word	0x00000000
        /*01c0*/ 	.short	0x0006
        /*01c2*/ 	.short	0x0018
        /*01c4*/ 	.byte	0x00, 0xf0, 0x11, 0x00


	//----- nvinfo : EIATTR_KPARAM_INFO
	.align		4
.L_69:
        /*01c8*/ 	.byte	0x04, 0x17
        /*01ca*/ 	.short	(.L_71 - .L_70)
.L_70:
        /*01cc*/ 	.word	0x00000000
        /*01d0*/ 	.short	0x0005
        /*01d2*/ 	.short	0x0014
        /*01d4*/ 	.byte	0x00, 0xf0, 0x11, 0x00


	//----- nvinfo : EIATTR_KPARAM_INFO
	.align		4
.L_71:
        /*01d8*/ 	.byte	0x04, 0x17
        /*01da*/ 	.short	(.L_73 - .L_72)
.L_72:
        /*01dc*/ 	.word	0x00000000
        /*01e0*/ 	.short	0x0004
        /*01e2*/ 	.short	0x0010
        /*01e4*/ 	.byte	0x00, 0xf0, 0x11, 0x00


	//----- nvinfo : EIATTR_KPARAM_INFO
	.align		4
.L_73:
        /*01e8*/ 	.byte	0x04, 0x17
        /*01ea*/ 	.short	(.L_75 - .L_74)
.L_74:
        /*01ec*/ 	.word	0x00000000
        /*01f0*/ 	.short	0x0003
        /*01f2*/ 	.short	0x000c
        /*01f4*/ 	.byte	0x00, 0xf0, 0x11, 0x00


	//----- nvinfo : EIATTR_KPARAM_INFO
	.align		4
.L_75:
        /*01f8*/ 	.byte	0x04, 0x17
        /*01fa*/ 	.short	(.L_77 - .L_76)
.L_76:
        /*01fc*/ 	.word	0x00000000
        /*0200*/ 	.short	0x0002
        /*0202*/ 	.short	0x0008
        /*0204*/ 	.byte	0x00, 0xf0, 0x11, 0x00


	//----- nvinfo : EIATTR_KPARAM_INFO
	.align		4
.L_77:
        /*0208*/ 	.byte	0x04, 0x17
        /*020a*/ 	.short	(.L_79 - .L_78)
.L_78:
        /*020c*/ 	.word	0x00000000
        /*0210*/ 	.short	0x0001
        /*0212*/ 	.short	0x0004
        /*0214*/ 	.byte	0x00, 0xf0, 0x11, 0x00


	//----- nvinfo : EIATTR_KPARAM_INFO
	.align		4
.L_79:
        /*0218*/ 	.byte	0x04, 0x17
        /*021a*/ 	.short	(.L_81 - .L_80)
.L_80:
        /*021c*/ 	.word	0x00000000
        /*0220*/ 	.short	0x0000
        /*0222*/ 	.short	0x0000
        /*0224*/ 	.byte	0x00, 0xf0, 0x11, 0x00


	//----- nvinfo : EIATTR_SPARSE_MMA_MASK
	.align		4
.L_81:
        /*0228*/ 	.byte	0x03, 0x50
        /*022a*/ 	.short	0x0000


	//----- nvinfo : EIATTR_MAXREG_COUNT
	.align		4
        /*022c*/ 	.byte	0x03, 0x1b
        /*022e*/ 	.short	0x00ff


	//----- nvinfo : EIATTR_EXTERNS
	.align		4
        /*0230*/ 	.byte	0x04, 0x0f
        /*0232*/ 	.short	(.L_83 - .L_82)


	//   ....[0]....
	.align		4
.L_82:
        /*0234*/ 	.word	index@(vprintf)


	//----- nvinfo : EIATTR_MERCURY_ISA_VERSION
	.align		4
.L_83:
        /*0238*/ 	.byte	0x03, 0x5f
        /*023a*/ 	.short	0x0101


	//----- nvinfo : EIATTR_VRC_CTA_INIT_COUNT
	.align		4
        /*023c*/ 	.byte	0x02, 0x4a
	.zero		1
	.zero		1


	//----- nvinfo : EIATTR_SYSCALL_OFFSETS
	.align		4
        /*0240*/ 	.byte	0x04, 0x46
        /*0242*/ 	.short	(.L_85 - .L_84)


	//   ....[0]....
.L_84:
        /*0244*/ 	.word	0x00001bc0


	//----- nvinfo : EIATTR_EXIT_INSTR_OFFSETS
	.align		4
.L_85:
        /*0248*/ 	.byte	0x04, 0x1c
        /*024a*/ 	.short	(.L_87 - .L_86)


	//   ....[0]....
.L_86:
        /*024c*/ 	.word	0x00001bd0


	//----- nvinfo : EIATTR_CRS_STACK_SIZE
	.align		4
.L_87:
        /*0250*/ 	.byte	0x04, 0x1e
        /*0252*/ 	.short	(.L_89 - .L_88)
.L_88:
        /*0254*/ 	.word	0x00000000


	//----- nvinfo : EIATTR_CBANK_PARAM_SIZE
	.align		4
.L_89:
        /*0258*/ 	.byte	0x03, 0x19
        /*025a*/ 	.short	0x0088


	//----- nvinfo : EIATTR_PARAM_CBANK
	.align		4
        /*025c*/ 	.byte	0x04, 0x0a
        /*025e*/ 	.short	(.L_91 - .L_90)
	.align		4
.L_90:
        /*0260*/ 	.word	index@(.nv.constant0._Z7computefiifffffffffffffffffffffffffffffff)
        /*0264*/ 	.short	0x0380
        /*0266*/ 	.short	0x0088


	//----- nvinfo : EIATTR_SW_WAR
	.align		4
.L_91:
        /*0268*/ 	.byte	0x04, 0x36
        /*026a*/ 	.short	(.L_93 - .L_92)
.L_92:
        /*026c*/ 	.word	0x00000008
.L_93:


//--------------------- .nv.callgraph             --------------------------
	.section	.nv.callgraph,"",@"SHT_CUDA_CALLGRAPH"
	.align	4
	.sectionentsize	8
	.align		4
        /*0000*/ 	.word	0x00000000
	.align		4
        /*0004*/ 	.word	0xffffffff
	.align		4
        /*0008*/ 	.word	index@(_Z7computefiifffffffffffffffffffffffffffffff)
	.align		4
        /*000c*/ 	.word	index@(vprintf)
	.align		4
        /*0010*/ 	.word	0x00000000
	.align		4
        /*0014*/ 	.word	0xfffffffe
	.align		4
        /*0018*/ 	.word	0x00000000
	.align		4
        /*001c*/ 	.word	0xfffffffd
	.align		4
        /*0020*/ 	.word	0x00000000
	.align		4
        /*0024*/ 	.word	0xfffffffc


//--------------------- .nv.constant4             --------------------------
	.section	.nv.constant4,"a",@progbits
	.align	8
	.align		8
.nv.constant4:
        /*0000*/ 	.dword	vprintf
	.align		8
        /*0008*/ 	.dword	$str
	.align		8
        /*0010*/ 	.dword	__cudart_i2opi_f


//--------------------- .text._Z7computefiifffffffffffffffffffffffffffffff --------------------------
	.section	.text._Z7computefiifffffffffffffffffffffffffffffff,"ax",@progbits
	.align	128
        .global         _Z7computefiifffffffffffffffffffffffffffffff
        .type           _Z7computefiifffffffffffffffffffffffffffffff,@function
        .size           _Z7computefiifffffffffffffffffffffffffffffff,(.L_x_40 - _Z7computefiifffffffffffffffffffffffffffffff)
        .other          _Z7computefiifffffffffffffffffffffffffffffff,@"STO_CUDA_ENTRY STV_DEFAULT"
_Z7computefiifffffffffffffffffffffffffffffff:
.text._Z7computefiifffffffffffffffffffffffffffffff:
[----:B------:R-:W0:Y:S01]  /*0000*/  LDC R1, c[0x0][0x37c] ;  /* 0x0000df00ff017b82 */ /* 0x000e220000000800 */
[----:B------:R-:W1:Y:S01]  /*0010*/  LDCU UR4, c[0x0][0x384] ;  /* 0x00007080ff0477ac */ /* 0x000e620008000800 */
[----:B0-----:R-:W-:Y:S01]  /*0020*/  IADD3 R1, PT, PT, R1, -0x28, RZ ;  /* 0xffffffd801017810 */ /* 0x001fe20007ffe0ff */
[----:B------:R-:W0:Y:S03]  /*0030*/  LDCU UR6, c[0x0][0x380] ;  /* 0x00007000ff0677ac */ /* 0x000e260008000800 */
[----:B------:R-:W-:Y:S01]  /*0040*/  R2UR UR9, R1 ;  /* 0x00000000010972ca */ /* 0x000fe200000e0000 */
[----:B------:R-:W2:Y:S01]  /*0050*/  LDCU UR10, c[0x0][0x2fc] ;  /* 0x00005f80ff0a77ac */ /* 0x000ea20008000800 */
[----:B-1----:R-:W-:Y:S01]  /*0060*/  UISETP.GE.AND UP0, UPT, UR4, 0x1, UPT ;  /* 0x000000010400788c */ /* 0x002fe2000bf06270 */
[----:B0-----:R-:W-:-:S08]  /*0070*/  MOV R15, UR6 ;  /* 0x00000006000f7c02 */ /* 0x001fd00008000f00 */
[----:B------:R-:W-:Y:S05]  /*0080*/  BRA.U !UP0, `(.L_x_0) ;  /* 0x0000001908a07547 */ /* 0x000fea000b800000 */
[----:B------:R-:W0:Y:S01]  /*0090*/  LDC.64 R10, c[0x0][0x3a0] ;  /* 0x0000e800ff0a7b82 */ /* 0x000e220000000a00 */
[----:B------:R-:W-:Y:S01]  /*00a0*/  UMOV UR5, 0x700a6a59 ;  /* 0x700a6a5900057882 */ /* 0x000fe20000000000 */
[----:B------:R-:W1:Y:S01]  /*00b0*/  LDCU UR4, c[0x0][0x388] ;  /* 0x00007100ff0477ac */ /* 0x000e620008000800 */
[----:B------:R-:W-:Y:S01]  /*00c0*/  IMAD.U32 R4, RZ, RZ, UR5 ;  /* 0x00000005ff047e24 */ /* 0x000fe2000f8e00ff */
[----:B------:R-:W-:-:S04]  /*00d0*/  MOV R15, UR6 ;  /* 0x00000006000f7c02 */ /* 0x000fc80008000f00 */
[----:B------:R-:W3:Y:S08]  /*00e0*/  LDC.64 R6, c[0x0][0x398] ;  /* 0x0000e600ff067b82 */ /* 0x000ef00000000a00 */
[----:B------:R-:W4:Y:S01]  /*00f0*/  LDC.64 R8, c[0x0][0x390] ;  /* 0x0000e400ff087b82 */ /* 0x000f220000000a00 */
[----:B-1----:R-:W-:Y:S01]  /*0100*/  UISETP.GE.AND UP0, UPT, UR4, 0x1, UPT ;  /* 0x000000010400788c */ /* 0x002fe2000bf06270 */
[----:B0-----:R-:W0:Y:S01]  /*0110*/  MUFU.RCP R0, R11 ;  /* 0x0000000b00007308 */ /* 0x001e220000001000 */
[----:B---3--:R-:W-:-:S07]  /*0120*/  FADD R2, R7, -R10 ;  /* 0x8000000a07027221 */ /* 0x008fce0000000000 */
[----:B------:R-:W1:Y:S01]  /*0130*/  FCHK P0, R4, R11 ;  /* 0x0000000b04007302 */ /* 0x000e620000000000 */
[----:B------:R-:W-:Y:S01]  /*0140*/  FMUL R2, |R2|, 8388608 ;  /* 0x4b00000002027820 */ /* 0x000fe20000400200 */
[----:B----4-:R-:W-:Y:S01]  /*0150*/  FMUL R3, R9, R6 ;  /* 0x0000000609037220 */ /* 0x010fe20000400000 */
[----:B0-----:R-:W-:-:S03]  /*0160*/  FFMA R5, R0, -R11, 1 ;  /* 0x3f80000000057423 */ /* 0x001fc6000000080b */
[----:B------:R-:W-:Y:S01]  /*0170*/  LOP3.LUT R7, R2, 0xff800000, RZ, 0xc0, !PT ;  /* 0xff80000002077812 */ /* 0x000fe200078ec0ff */
[----:B------:R-:W-:Y:S01]  /*0180*/  FFMA R3, R3, -1.2361000367056077033e-18, R8 ;  /* 0xa1b66a8a03037823 */ /* 0x000fe20000000008 */
[----:B------:R-:W-:-:S03]  /*0190*/  FFMA R0, R0, R5, R0 ;  /* 0x0000000500007223 */ /* 0x000fc60000000000 */
[----:B------:R-:W-:Y:S01]  /*01a0*/  FADD R8, |R3|, -RZ ;  /* 0x800000ff03087221 */ /* 0x000fe20000000200 */
[----:B------:R-:W-:-:S04]  /*01b0*/  FFMA R5, R0, 1.71349991131366982300e+29, RZ ;  /* 0x700a6a5900057823 */ /* 0x000fc800000000ff */
[----:B------:R-:W-:Y:S01]  /*01c0*/  FFMA R6, R5, -R11, 1.71349991131366982300e+29 ;  /* 0x700a6a5905067423 */ /* 0x000fe2000000080b */
[----:B------:R-:W-:-:S03]  /*01d0*/  IADD3 R2, PT, PT, R8, 0xb800000, -R7 ;  /* 0x0b80000008027810 */ /* 0x000fc60007ffe807 */
[----:B------:R-:W-:Y:S01]  /*01e0*/  FFMA R6, R0, R6, R5 ;  /* 0x0000000600067223 */ /* 0x000fe20000000005 */
[----:B------:R-:W-:Y:S01]  /*01f0*/  LOP3.LUT R0, R2, 0xff800000, RZ, 0xc0, !PT ;  /* 0xff80000002007812 */ /* 0x000fe200078ec0ff */
[----:B-1----:R-:W-:Y:S06]  /*0200*/  @!P0 BRA `(.L_x_1) ;  /* 0x0000000000148947 */ /* 0x002fec0003800000 */
[----:B------:R-:W0:Y:S01]  /*0210*/  LDC R5, c[0x0][0x3a4] ;  /* 0x0000e900ff057b82 */ /* 0x000e220000000800 */
[----:B------:R-:W-:Y:S01]  /*0220*/  IMAD.MOV.U32 R4, RZ, RZ, 0x700a6a59 ;  /* 0x700a6a59ff047424 */ /* 0x000fe200078e00ff */
[----:B------:R-:W-:-:S07]  /*0230*/  MOV R10, 0x250 ;  /* 0x00000250000a7802 */ /* 0x000fce0000000f00 */
[----:B0-2---:R-:W-:Y:S05]  /*0240*/  CALL.REL.NOINC `($__internal_1_$__cuda_sm3x_div_rn_noftz_f32_slowpath) ;  /* 0x0000001800707944 */ /* 0x005fea0003c00000 */
[----:B------:R-:W-:-:S07]  /*0250*/  MOV R6, R4 ;  /* 0x0000000400067202 */ /* 0x000fce0000000f00 */
.L_x_1:
[----:B------:R-:W0:Y:S08]  /*0260*/  LDC R11, c[0x0][0x3b0] ;  /* 0x0000ec00ff0b7b82 */ /* 0x000e300000000800 */
[----:B------:R-:W1:Y:S01]  /*0270*/  LDC R9, c[0x0][0x3ac] ;  /* 0x0000eb00ff097b82 */ /* 0x000e620000000800 */
[----:B0-----:R-:W0:Y:S08]  /*0280*/  MUFU.RCP R2, R11 ;  /* 0x0000000b00027308 */ /* 0x001e300000001000 */
[----:B------:R-:W3:Y:S01]  /*0290*/  FCHK P0, RZ, R11 ;  /* 0x0000000bff007302 */ /* 0x000ee20000000000 */
[----:B0-----:R-:W-:-:S04]  /*02a0*/  FFMA R3, R2, -R11, 1 ;  /* 0x3f80000002037423 */ /* 0x001fc8000000080b */
[----:B------:R-:W-:Y:S01]  /*02b0*/  FFMA R5, R2, R3, R2 ;  /* 0x0000000302057223 */ /* 0x000fe20000000002 */
[----:B-1----:R-:W-:-:S03]  /*02c0*/  FADD R3, R9, -1.1911036946760945103e-43 ;  /* 0x8000005509037421 */ /* 0x002fc60000000000 */
[----:B------:R-:W-:-:S04]  /*02d0*/  FFMA R2, RZ, R5, RZ ;  /* 0x00000005ff027223 */ /* 0x000fc800000000ff */
[----:B------:R-:W-:-:S04]  /*02e0*/  FFMA R4, R2, -R11, RZ ;  /* 0x8000000b02047223 */ /* 0x000fc800000000ff */
[----:B------:R-:W-:Y:S01]  /*02f0*/  FFMA R2, R5, R4, R2 ;  /* 0x0000000405027223 */ /* 0x000fe20000000002 */
[----:B---3--:R-:W-:Y:S06]  /*0300*/  @!P0 BRA `(.L_x_2) ;  /* 0x0000000000148947 */ /* 0x008fec0003800000 */
[----:B------:R-:W0:Y:S01]  /*0310*/  LDC R5, c[0x0][0x3b0] ;  /* 0x0000ec00ff057b82 */ /* 0x000e220000000800 */
[----:B------:R-:W-:Y:S01]  /*0320*/  IMAD.MOV.U32 R4, RZ, RZ, RZ ;  /* 0x000000ffff047224 */ /* 0x000fe200078e00ff */
[----:B------:R-:W-:-:S07]  /*0330*/  MOV R10, 0x350 ;  /* 0x00000350000a7802 */ /* 0x000fce0000000f00 */
[----:B0-2---:R-:W-:Y:S05]  /*0340*/  CALL.REL.NOINC `($__internal_1_$__cuda_sm3x_div_rn_noftz_f32_slowpath) ;  /* 0x0000001800307944 */ /* 0x005fea0003c00000 */
[----:B------:R-:W-:-:S07]  /*0350*/  MOV R2, R4 ;  /* 0x0000000400027202 */ /* 0x000fce0000000f00 */
.L_x_2:
[----:B------:R-:W0:Y:S01]  /*0360*/  LDCU UR4, c[0x0][0x3a8] ;  /* 0x00007500ff0477ac */ /* 0x000e220008000800 */
[----:B------:R-:W-:Y:S01]  /*0370*/  FFMA R2, R2, 1.076300019856802379e-37, R3 ;  /* 0x02127f9502027823 */ /* 0x000fe20000000003 */
[----:B------:R-:W-:Y:S01]  /*0380*/  IMAD.MOV.U32 R10, RZ, RZ, 0x3e055027 ;  /* 0x3e055027ff0a7424 */ /* 0x000fe200078e00ff */
[----:B------:R-:W1:Y:S02]  /*0390*/  LDC.64 R4, c[0x0][0x3c8] ;  /* 0x0000f200ff047b82 */ /* 0x000e640000000a00 */
[----:B0-----:R-:W-:-:S05]  /*03a0*/  FADD R2, R2, UR4 ;  /* 0x0000000402027e21 */ /* 0x001fca0008000000 */
[----:B------:R-:W-:Y:S01]  /*03b0*/  FSETP.GEU.AND P0, PT, R2, 1.175494350822287508e-38, PT ;  /* 0x008000000200780b */ /* 0x000fe20003f0e000 */
[----:B-1----:R-:W0:-:S12]  /*03c0*/  MUFU.RCP R14, R5 ;  /* 0x00000005000e7308 */ /* 0x002e180000001000 */
[----:B------:R-:W-:-:S04]  /*03d0*/  @!P0 FMUL R2, R2, 8388608 ;  /* 0x4b00000002028820 */ /* 0x000fc80000400000 */
[C---:B------:R-:W-:Y:S01]  /*03e0*/  VIADD R3, R2.reuse, 0xc0d55555 ;  /* 0xc0d5555502037836 */ /* 0x040fe20000000000 */
[----:B------:R-:W-:-:S04]  /*03f0*/  FSETP.NEU.AND P1, PT, R2, RZ, PT ;  /* 0x000000ff0200720b */ /* 0x000fc80003f2d000 */
[----:B------:R-:W-:-:S04]  /*0400*/  LOP3.LUT R9, R3, 0xff800000, RZ, 0xc0, !PT ;  /* 0xff80000003097812 */ /* 0x000fc800078ec0ff */
[----:B------:R-:W-:-:S05]  /*0410*/  IADD3 R3, PT, PT, R2, -R9, RZ ;  /* 0x8000000902037210 */ /* 0x000fca0007ffe0ff */
[----:B------:R-:W-:Y:S01]  /*0420*/  FADD R11, R3, -1 ;  /* 0xbf800000030b7421 */ /* 0x000fe20000000000 */
[----:B------:R-:W-:Y:S02]  /*0430*/  FSEL R3, RZ, -23, P0 ;  /* 0xc1b80000ff037808 */ /* 0x000fe40000000000 */
[----:B------:R-:W-:Y:S01]  /*0440*/  ISETP.GT.U32.AND P0, PT, R2, 0x7f7fffff, PT ;  /* 0x7f7fffff0200780c */ /* 0x000fe20003f04070 */
[----:B------:R-:W-:-:S04]  /*0450*/  FFMA R10, R11, -R10, 0.14084610342979431152 ;  /* 0x3e1039f60b0a7423 */ /* 0x000fc8000000080a */
[----:B------:R-:W-:-:S04]  /*0460*/  FFMA R10, R11, R10, -0.12148627638816833496 ;  /* 0xbdf8cdcc0b0a7423 */ /* 0x000fc8000000000a */
[----:B------:R-:W-:-:S04]  /*0470*/  FFMA R10, R11, R10, 0.13980610668659210205 ;  /* 0x3e0f29550b0a7423 */ /* 0x000fc8000000000a */
[----:B------:R-:W-:-:S04]  /*0480*/  FFMA R10, R11, R10, -0.16684235632419586182 ;  /* 0xbe2ad8b90b0a7423 */ /* 0x000fc8000000000a */
[----:B------:R-:W-:-:S04]  /*0490*/  FFMA R10, R11, R10, 0.20012299716472625732 ;  /* 0x3e4ced0b0b0a7423 */ /* 0x000fc8000000000a */
[----:B------:R-:W-:-:S04]  /*04a0*/  FFMA R10, R11, R10, -0.24999669194221496582 ;  /* 0xbe7fff220b0a7423 */ /* 0x000fc8000000000a */
[----:B------:R-:W-:-:S04]  /*04b0*/  FFMA R10, R11, R10, 0.33333182334899902344 ;  /* 0x3eaaaa780b0a7423 */ /* 0x000fc8000000000a */
[C---:B------:R-:W-:Y:S01]  /*04c0*/  FFMA R12, R11.reuse, R10, -0.5 ;  /* 0xbf0000000b0c7423 */ /* 0x040fe2000000000a */
[----:B------:R-:W-:Y:S01]  /*04d0*/  I2FP.F32.S32 R10, R9 ;  /* 0x00000009000a7245 */ /* 0x000fe20000201400 */
[----:B0-----:R-:W-:Y:S02]  /*04e0*/  FFMA R9, R14, -R5, 1 ;  /* 0x3f8000000e097423 */ /* 0x001fe40000000805 */
[C---:B------:R-:W-:Y:S02]  /*04f0*/  FMUL R12, R11.reuse, R12 ;  /* 0x0000000c0b0c7220 */ /* 0x040fe40000400000 */
[----:B------:R-:W-:Y:S02]  /*0500*/  FFMA R3, R10, 1.1920928955078125e-07, R3 ;  /* 0x340000000a037823 */ /* 0x000fe40000000003 */
[----:B------:R-:W-:Y:S01]  /*0510*/  FFMA R12, R11, R12, R11 ;  /* 0x0000000c0b0c7223 */ /* 0x000fe2000000000b */
[----:B------:R-:W-:-:S03]  /*0520*/  MOV R11, 0x7f800000 ;  /* 0x7f800000000b7802 */ /* 0x000fc60000000f00 */
[----:B------:R-:W-:Y:S01]  /*0530*/  FFMA R12, R3, 0.69314718246459960938, R12 ;  /* 0x3f317218030c7823 */ /* 0x000fe2000000000c */
[----:B------:R-:W-:Y:S01]  /*0540*/  FFMA R3, R14, R9, R14 ;  /* 0x000000090e037223 */ /* 0x000fe2000000000e */
[----:B------:R-:W-:Y:S01]  /*0550*/  @P0 FFMA R12, R2, R11, +INF ;  /* 0x7f800000020c0423 */ /* 0x000fe2000000000b */
[----:B------:R-:W0:Y:S01]  /*0560*/  FCHK P0, R4, R5 ;  /* 0x0000000504007302 */ /* 0x000e220000000000 */
[----:B------:R-:W-:Y:S02]  /*0570*/  IMAD.MOV.U32 R9, RZ, RZ, 0x3ede5bd9 ;  /* 0x3ede5bd9ff097424 */ /* 0x000fe400078e00ff */
[----:B------:R-:W-:Y:S02]  /*0580*/  FFMA R10, R3, R4, RZ ;  /* 0x00000004030a7223 */ /* 0x000fe400000000ff */
[----:B------:R-:W-:Y:S02]  /*0590*/  FFMA R2, R12, R9, -1.5837999521623152979e-22 ;  /* 0x9b3f783c0c027423 */ /* 0x000fe40000000009 */
[----:B------:R-:W-:-:S04]  /*05a0*/  FFMA R9, R10, -R5, R4 ;  /* 0x800000050a097223 */ /* 0x000fc80000000004 */
[----:B------:R-:W-:Y:S01]  /*05b0*/  FFMA R9, R3, R9, R10 ;  /* 0x0000000903097223 */ /* 0x000fe2000000000a */
[----:B------:R-:W-:Y:S01]  /*05c0*/  FSEL R2, R2, -INF , P1 ;  /* 0xff80000002027808 */ /* 0x000fe20000800000 */
[----:B0-----:R-:W-:Y:S06]  /*05d0*/  @!P0 BRA `(.L_x_3) ;  /* 0x0000000000148947 */ /* 0x001fec0003800000 */
[----:B------:R-:W0:Y:S01]  /*05e0*/  LDC R4, c[0x0][0x3c8] ;  /* 0x0000f200ff047b82 */ /* 0x000e220000000800 */
[----:B------:R-:W-:-:S07]  /*05f0*/  MOV R10, 0x620 ;  /* 0x00000620000a7802 */ /* 0x000fce0000000f00 */
[----:B------:R-:W1:Y:S02]  /*0600*/  LDC R5, c[0x0][0x3cc] ;  /* 0x0000f300ff057b82 */ /* 0x000e640000000800 */
[----:B012---:R-:W-:Y:S05]  /*0610*/  CALL.REL.NOINC `($__internal_1_$__cuda_sm3x_div_rn_noftz_f32_slowpath) ;  /* 0x00000014007c7944 */ /* 0x007fea0003c00000 */
[----:B------:R-:W-:-:S07]  /*0620*/  MOV R9, R4 ;  /* 0x0000000400097202 */ /* 0x000fce0000000f00 */
.L_x_3:
[----:B------:R-:W0:Y:S01]  /*0630*/  LDC R11, c[0x0][0x3d8] ;  /* 0x0000f600ff0b7b82 */ /* 0x000e220000000800 */
[----:B------:R-:W-:Y:S01]  /*0640*/  UMOV UR5, 0x12a1e513 ;  /* 0x12a1e51300057882 */ /* 0x000fe20000000000 */
[----:B------:R-:W1:Y:S01]  /*0650*/  LDCU UR4, c[0x0][0x3d0] ;  /* 0x00007a00ff0477ac */ /* 0x000e620008000800 */
[----:B------:R-:W-:Y:S02]  /*0660*/  IMAD.U32 R12, RZ, RZ, UR5 ;  /* 0x00000005ff0c7e24 */ /* 0x000fe4000f8e00ff */
[----:B------:R-:W-:Y:S02]  /*0670*/  HFMA2 R10, -RZ, RZ, 5.7518482208251953125e-05, 32.46875 ;  /* 0x03c5500fff0a7431 */ /* 0x000fe400000001ff */
[----:B-1----:R-:W-:Y:S01]  /*0680*/  FADD R9, R9, UR4 ;  /* 0x0000000409097e21 */ /* 0x002fe20008000000 */
[----:B0-----:R-:W0:Y:S03]  /*0690*/  MUFU.RCP R3, R11 ;  /* 0x0000000b00037308 */ /* 0x001e260000001000 */
[----:B------:R-:W-:-:S05]  /*06a0*/  FFMA R9, R9, -R10, -1.3102999805551486445e-36 ;  /* 0x83deef9d09097423 */ /* 0x000fca000000080a */
[----:B------:R-:W1:Y:S01]  /*06b0*/  FCHK P0, -R12, R11 ;  /* 0x0000000b0c007302 */ /* 0x000e620000000100 */
[----:B0-----:R-:W-:-:S04]  /*06c0*/  FFMA R4, R3, -R11, 1 ;  /* 0x3f80000003047423 */ /* 0x001fc8000000080b */
[----:B------:R-:W-:-:S04]  /*06d0*/  FFMA R3, R3, R4, R3 ;  /* 0x0000000403037223 */ /* 0x000fc80000000003 */
[----:B------:R-:W-:-:S04]  /*06e0*/  FFMA R4, R3, -1.021699961411098239e-27, RZ ;  /* 0x92a1e51303047823 */ /* 0x000fc800000000ff */
[----:B------:R-:W-:-:S04]  /*06f0*/  FFMA R5, R4, -R11, -1.021699961411098239e-27 ;  /* 0x92a1e51304057423 */ /* 0x000fc8000000080b */
[----:B------:R-:W-:Y:S01]  /*0700*/  FFMA R4, R3, R5, R4 ;  /* 0x0000000503047223 */ /* 0x000fe20000000004 */
[----:B-1----:R-:W-:Y:S06]  /*0710*/  @!P0 BRA `(.L_x_4) ;  /* 0x0000000000108947 */ /* 0x002fec0003800000 */
[----:B------:R-:W0:Y:S01]  /*0720*/  LDC R5, c[0x0][0x3d8] ;  /* 0x0000f600ff057b82 */ /* 0x000e220000000800 */
[----:B------:R-:W-:Y:S01]  /*0730*/  IMAD.MOV.U32 R4, RZ, RZ, -0x6d5e1aed ;  /* 0x92a1e513ff047424 */ /* 0x000fe200078e00ff */
[----:B------:R-:W-:-:S07]  /*0740*/  MOV R10, 0x760 ;  /* 0x00000760000a7802 */ /* 0x000fce0000000f00 */
[----:B0-2---:R-:W-:Y:S05]  /*0750*/  CALL.REL.NOINC `($__internal_1_$__cuda_sm3x_div_rn_noftz_f32_slowpath) ;  /* 0x00000014002c7944 */ /* 0x005fea0003c00000 */
.L_x_4:
[----:B------:R-:W0:Y:S02]  /*0760*/  LDC R5, c[0x0][0x3dc] ;  /* 0x0000f700ff057b82 */ /* 0x000e240000000800 */
[----:B0-----:R-:W-:-:S04]  /*0770*/  FMUL R5, R5, 1.8086559279040413934e-41 ;  /* 0x0000326b05057820 */ /* 0x001fc80000400000 */
[----:B------:R-:W0:Y:S08]  /*0780*/  MUFU.RCP R10, R5 ;  /* 0x00000005000a7308 */ /* 0x000e300000001000 */
[----:B------:R-:W1:Y:S01]  /*0790*/  FCHK P0, R4, R5 ;  /* 0x0000000504007302 */ /* 0x000e620000000000 */
[----:B0-----:R-:W-:-:S04]  /*07a0*/  FFMA R3, -R5, R10, 1 ;  /* 0x3f80000005037423 */ /* 0x001fc8000000010a */
[----:B------:R-:W-:-:S04]  /*07b0*/  FFMA R3, R10, R3, R10 ;  /* 0x000000030a037223 */ /* 0x000fc8000000000a */
[----:B------:R-:W-:-:S04]  /*07c0*/  FFMA R10, R3, R4, RZ ;  /* 0x00000004030a7223 */ /* 0x000fc800000000ff */
[----:B------:R-:W-:-:S04]  /*07d0*/  FFMA R11, -R5, R10, R4 ;  /* 0x0000000a050b7223 */ /* 0x000fc80000000104 */
[----:B------:R-:W-:Y:S01]  /*07e0*/  FFMA R10, R3, R11, R10 ;  /* 0x0000000b030a7223 */ /* 0x000fe2000000000a */
[----:B-1----:R-:W-:Y:S06]  /*07f0*/  @!P0 BRA `(.L_x_5) ;  /* 0x00000000000c8947 */ /* 0x002fec0003800000 */
[----:B------:R-:W-:-:S07]  /*0800*/  MOV R10, 0x820 ;  /* 0x00000820000a7802 */ /* 0x000fce0000000f00 */
[----:B--2---:R-:W-:Y:S05]  /*0810*/  CALL.REL.NOINC `($__internal_1_$__cuda_sm3x_div_rn_noftz_f32_slowpath) ;  /* 0x0000001000fc7944 */ /* 0x004fea0003c00000 */
[----:B------:R-:W-:-:S07]  /*0820*/  MOV R10, R4 ;  /* 0x00000004000a7202 */ /* 0x000fce0000000f00 */
.L_x_5:
[----:B------:R-:W0:Y:S01]  /*0830*/  LDC.64 R12, c[0x0][0x3e0] ;  /* 0x0000f800ff0c7b82 */ /* 0x000e220000000a00 */
[----:B------:R-:W1:Y:S02]  /*0840*/  LDCU UR4, c[0x0][0x3d4] ;  /* 0x00007a80ff0477ac */ /* 0x000e640008000800 */
[----:B-1----:R-:W-:-:S04]  /*0850*/  FADD R10, R10, UR4 ;  /* 0x000000040a0a7e21 */ /* 0x002fc80008000000 */
[----:B------:R-:W-:Y:S01]  /*0860*/  FADD R9, R9, R10 ;  /* 0x0000000a09097221 */ /* 0x000fe20000000000 */
[----:B0-----:R-:W0:Y:S08]  /*0870*/  MUFU.RCP R4, R13 ;  /* 0x0000000d00047308 */ /* 0x001e300000001000 */
[----:B------:R-:W1:Y:S01]  /*0880*/  FCHK P0, R12, R13 ;  /* 0x0000000d0c007302 */ /* 0x000e620000000000 */
[----:B0-----:R-:W-:-:S04]  /*0890*/  FFMA R3, R4, -R13, 1 ;  /* 0x3f80000004037423 */ /* 0x001fc8000000080d */
[----:B------:R-:W-:-:S04]  /*08a0*/  FFMA R3, R4, R3, R4 ;  /* 0x0000000304037223 */ /* 0x000fc80000000004 */
[----:B------:R-:W-:-:S04]  /*08b0*/  FFMA R4, R3, R12, RZ ;  /* 0x0000000c03047223 */ /* 0x000fc800000000ff */
[----:B------:R-:W-:-:S04]  /*08c0*/  FFMA R5, R4, -R13, R12 ;  /* 0x8000000d04057223 */ /* 0x000fc8000000000c */
[----:B------:R-:W-:Y:S01]  /*08d0*/  FFMA R14, R3, R5, R4 ;  /* 0x00000005030e7223 */ /* 0x000fe20000000004 */
[----:B-1----:R-:W-:Y:S06]  /*08e0*/  @!P0 BRA `(.L_x_6) ;  /* 0x0000000000148947 */ /* 0x002fec0003800000 */
[----:B------:R-:W0:Y:S01]  /*08f0*/  LDC R4, c[0x0][0x3e0] ;  /* 0x0000f800ff047b82 */ /* 0x000e220000000800 */
[----:B------:R-:W-:-:S07]  /*0900*/  MOV R10, 0x930 ;  /* 0x00000930000a7802 */ /* 0x000fce0000000f00 */
[----:B------:R-:W1:Y:S02]  /*0910*/  LDC R5, c[0x0][0x3e4] ;  /* 0x0000f900ff057b82 */ /* 0x000e640000000800 */
[----:B012---:R-:W-:Y:S05]  /*0920*/  CALL.REL.NOINC `($__internal_1_$__cuda_sm3x_div_rn_noftz_f32_slowpath) ;  /* 0x0000001000b87944 */ /* 0x007fea0003c00000 */
[----:B------:R-:W-:-:S07]  /*0930*/  IMAD.MOV.U32 R14, RZ, RZ, R4 ;  /* 0x000000ffff0e7224 */ /* 0x000fce00078e0004 */
.L_x_6:
[----:B------:R-:W0:Y:S08]  /*0940*/  LDC R18, c[0x0][0x400] ;  /* 0x00010000ff127b82 */ /* 0x000e300000000800 */
[----:B------:R-:W1:Y:S08]  /*0950*/  LDC.64 R10, c[0x0][0x3f8] ;  /* 0x0000fe00ff0a7b82 */ /* 0x000e700000000a00 */
[----:B------:R-:W3:Y:S01]  /*0960*/  LDC.64 R12, c[0x0][0x3f0] ;  /* 0x0000fc00ff0c7b82 */ /* 0x000ee20000000a00 */
[----:B0-----:R-:W0:Y:S08]  /*0970*/  MUFU.RCP R4, R18 ;  /* 0x0000001200047308 */ /* 0x001e300000001000 */
[----:B-1----:R-:W1:Y:S01]  /*0980*/  FCHK P0, R11, R18 ;  /* 0x000000120b007302 */ /* 0x002e620000000000 */
[----:B---3--:R-:W-:Y:S01]  /*0990*/  FADD R13, R12, R13 ;  /* 0x0000000d0c0d7221 */ /* 0x008fe20000000000 */
[----:B0-----:R-:W-:-:S04]  /*09a0*/  FFMA R3, R4, -R18, 1 ;  /* 0x3f80000004037423 */ /* 0x001fc80000000812 */
[----:B------:R-:W-:Y:S01]  /*09b0*/  FFMA R4, R4, R3, R4 ;  /* 0x0000000304047223 */ /* 0x000fe20000000004 */
[----:B------:R-:W-:Y:S01]  /*09c0*/  FADD R3, R9, R14 ;  /* 0x0000000e09037221 */ /* 0x000fe20000000000 */
[----:B------:R-:W-:Y:S02]  /*09d0*/  FADD R9, R13, -R10 ;  /* 0x8000000a0d097221 */ /* 0x000fe40000000000 */
        /* <DEDUP_REMOVED lines=8> */
.L_x_7:
[----:B------:R-:W-:Y:S05]  /*0a60*/  BRA.U !UP0, `(.L_x_0) ;  /* 0x0000001108287547 */ /* 0x000fea000b800000 */
[----:B------:R-:W0:Y:S01]  /*0a70*/  LDCU UR4, c[0x0][0x404] ;  /* 0x00008080ff0477ac */ /* 0x000e220008000800 */
[----:B------:R-:W1:Y:S01]  /*0a80*/  LDC.64 R10, c[0x0][0x390] ;  /* 0x0000e400ff0a7b82 */ /* 0x000e620000000a00 */
[----:B------:R-:W-:Y:S01]  /*0a90*/  HFMA2 R16, -RZ, RZ, 1.9462890625, 0.000479221343994140625 ;  /* 0x3fc90fdaff107431 */ /* 0x000fe200000001ff */
[----:B------:R-:W-:Y:S01]  /*0aa0*/  ISETP.GT.U32.AND P2, PT, R8, 0x7f7fffff, PT ;  /* 0x7f7fffff0800780c */ /* 0x000fe20003f44070 */
[----:B------:R-:W1:Y:S01]  /*0ab0*/  LDCU UR8, c[0x0][0x398] ;  /* 0x00007300ff0877ac */ /* 0x000e620008000800 */
[----:B------:R-:W-:Y:S02]  /*0ac0*/  FADD R6, -R6, -1.15389999369949282546e+27 ;  /* 0xec6e9ef506067421 */ /* 0x000fe40000000100 */
[----:B------:R-:W-:Y:S01]  /*0ad0*/  FSEL R18, R7, +QNAN , !P2 ;  /* 0x7fffffff07127808 */ /* 0x000fe20005000000 */
[----:B------:R-:W3:Y:S01]  /*0ae0*/  LDCU UR6, c[0x0][0x39c] ;  /* 0x00007380ff0677ac */ /* 0x000ee20008000800 */
[----:B------:R-:W3:Y:S01]  /*0af0*/  LDC R14, c[0x0][0x3a0] ;  /* 0x0000e800ff0e7b82 */ /* 0x000ee20000000800 */
[----:B------:R-:W4:Y:S01]  /*0b00*/  LDCU UR7, c[0x0][0x380] ;  /* 0x00007000ff0777ac */ /* 0x000f220008000800 */
[----:B------:R-:W5:Y:S06]  /*0b10*/  LDCU UR11, c[0x0][0x3b4] ;  /* 0x00007680ff0b77ac */ /* 0x000f6c0008000800 */
[----:B------:R-:W2:Y:S01]  /*0b20*/  LDC R12, c[0x0][0x38c] ;  /* 0x0000e300ff0c7b82 */ /* 0x000ea20000000800 */
[----:B0-----:R-:W-:Y:S01]  /*0b30*/  FFMA R4, R4, UR4, R9 ;  /* 0x0000000404047c23 */ /* 0x001fe20008000009 */
[----:B------:R-:W0:Y:S04]  /*0b40*/  LDCU.64 UR4, c[0x0][0x3b8] ;  /* 0x00007700ff0477ac */ /* 0x000e280008000a00 */
[----:B------:R-:W-:Y:S01]  /*0b50*/  R2UR UR16, R4 ;  /* 0x00000000041072ca */ /* 0x000fe200000e0000 */
[----:B------:R-:W0:Y:S01]  /*0b60*/  LDCU.64 UR12, c[0x0][0x358] ;  /* 0x00006b00ff0c77ac */ /* 0x000e220008000a00 */
[----:B------:R-:W5:Y:S01]  /*0b70*/  LDC.64 R4, c[0x0][0x3c0] ;  /* 0x0000f000ff047b82 */ /* 0x000f620000000a00 */
[----:B-1----:R-:W-:-:S10]  /*0b80*/  FMUL R13, R11, UR8 ;  /* 0x000000080b0d7c20 */ /* 0x002fd40008400000 */
[----:B------:R-:W-:Y:S01]  /*0b90*/  MOV R21, UR16 ;  /* 0x0000001000157c02 */ /* 0x000fe20008000f00 */
[----:B------:R-:W-:Y:S02]  /*0ba0*/  IMAD.U32 R9, RZ, RZ, UR16 ;  /* 0x00000010ff097e24 */ /* 0x000fe4000f8e00ff */
[----:B------:R-:W-:Y:S02]  /*0bb0*/  IMAD.U32 R15, RZ, RZ, UR16 ;  /* 0x00000010ff0f7e24 */ /* 0x000fe4000f8e00ff */
[----:B------:R-:W-:Y:S01]  /*0bc0*/  FMUL R21, R21, 0.63661974668502807617 ;  /* 0x3f22f98315157820 */ /* 0x000fe20000400000 */
[----:B------:R-:W-:Y:S01]  /*0bd0*/  FSETP.GE.AND P0, PT, |R9|, 105615, PT ;  /* 0x47ce47800900780b */ /* 0x000fe20003f06200 */
[----:B--2---:R-:W-:-:S03]  /*0be0*/  FADD R7, R12, 1.4268000336641892555e-35 ;  /* 0x0597b9310c077421 */ /* 0x004fc60000000000 */
[----:B------:R-:W-:Y:S01]  /*0bf0*/  FSETP.EQ.OR P1, PT, |R15|, +INF , !P0 ;  /* 0x7f8000000f00780b */ /* 0x000fe20004722600 */
[----:B------:R-:W1:Y:S01]  /*0c00*/  F2I.NTZ R21, R21 ;  /* 0x0000001500157305 */ /* 0x000e620000203100 */
[----:B----4-:R-:W-:Y:S01]  /*0c10*/  MOV R15, UR7 ;  /* 0x00000007000f7c02 */ /* 0x010fe20008000f00 */
[----:B-----5:R-:W-:Y:S01]  /*0c20*/  FADD R5, R4, R5 ;  /* 0x0000000504057221 */ /* 0x020fe20000000000 */
[----:B------:R-:W-:-:S03]  /*0c30*/  FMUL R4, RZ, UR16 ;  /* 0x00000010ff047c20 */ /* 0x000fc60008400000 */
[----:B0-----:R-:W-:Y:S01]  /*0c40*/  FADD R11, -R5, UR5 ;  /* 0x00000005050b7e21 */ /* 0x001fe20008000100 */
[----:B------:R-:W-:-:S03]  /*0c50*/  FFMA R5, R13, -1.2361000367056077033e-18, R10 ;  /* 0xa1b66a8a0d057823 */ /* 0x000fc6000000000a */
[----:B------:R-:W-:Y:S01]  /*0c60*/  FADD R13, R11, UR4 ;  /* 0x000000040b0d7e21 */ /* 0x000fe20008000000 */
[----:B------:R-:W-:Y:S01]  /*0c70*/  USHF.R.U32.HI UR4, URZ, 0x17, UR16 ;  /* 0x00000017ff047899 */ /* 0x000fe20008011610 */
[----:B------:R-:W-:Y:S02]  /*0c80*/  FADD R20, |R5|, -RZ ;  /* 0x800000ff05147221 */ /* 0x000fe40000000200 */
[----:B------:R-:W-:Y:S01]  /*0c90*/  FADD R19, R13, -UR11 ;  /* 0x8000000b0d137e21 */ /* 0x000fe20008000000 */
[----:B-1----:R-:W-:Y:S01]  /*0ca0*/  I2FP.F32.S32 R9, R21 ;  /* 0x0000001500097245 */ /* 0x002fe20000201400 */
[----:B------:R-:W-:Y:S01]  /*0cb0*/  ULOP3.LUT UR5, UR4, 0xe0, URZ, 0xc0, !UPT ;  /* 0x000000e004057892 */ /* 0x000fe2000f8ec0ff */
[----:B------:R-:W-:Y:S01]  /*0cc0*/  LOP3.LUT R20, R20, 0x7fffff, RZ, 0xc0, !PT ;  /* 0x007fffff14147812 */ /* 0x000fe200078ec0ff */
[----:B------:R-:W-:Y:S01]  /*0cd0*/  ULOP3.LUT UR7, UR4, 0x1f, URZ, 0xc0, !UPT ;  /* 0x0000001f04077892 */ /* 0x000fe2000f8ec0ff */
[----:B------:R-:W-:Y:S01]  /*0ce0*/  FADD R19, R19, 1.27360004102183179627e+35 ;  /* 0x79c43aaa13137421 */ /* 0x000fe20000000000 */
[C---:B------:R-:W-:Y:S01]  /*0cf0*/  FFMA R8, R9.reuse, -R16, UR16 ;  /* 0x0000001009087e23 */ /* 0x040fe20008000810 */
[----:B------:R-:W-:Y:S01]  /*0d00*/  UIADD3 UR4, UPT, UPT, UR5, -0x80, URZ ;  /* 0xffffff8005047890 */ /* 0x000fe2000fffe0ff */
[----:B------:R-:W-:Y:S01]  /*0d10*/  LOP3.LUT R20, R20, 0x3f800000, RZ, 0xfc, !PT ;  /* 0x3f80000014147812 */ /* 0x000fe200078efcff */
[----:B------:R-:W-:Y:S01]  /*0d20*/  UIADD3 UR11, UPT, UPT, -UR7, 0x20, URZ ;  /* 0x00000020070b7890 */ /* 0x000fe2000fffe1ff */
[----:B------:R-:W-:Y:S01]  /*0d30*/  FFMA R8, R9, -7.5497894158615963534e-08, R8 ;  /* 0xb3a2216809087823 */ /* 0x000fe20000000008 */
[----:B------:R-:W-:Y:S01]  /*0d40*/  USHF.R.U32.HI UR4, URZ, 0x5, UR4 ;  /* 0x00000005ff047899 */ /* 0x000fe20008011604 */
[----:B------:R-:W-:-:S02]  /*0d50*/  SEL R21, R21, RZ, !P0 ;  /* 0x000000ff15157207 */ /* 0x000fc40004000000 */
[----:B------:R-:W-:Y:S01]  /*0d60*/  @!P0 FFMA R4, R9, -5.3903029534742383927e-15, R8 ;  /* 0xa7c234c509048823 */ /* 0x000fe20000000008 */
[----:B---3--:R-:W-:Y:S01]  /*0d70*/  FADD R8, -R14, UR6 ;  /* 0x000000060e087e21 */ /* 0x008fe20008000100 */
[----:B------:R-:W-:-:S03]  /*0d80*/  USHF.L.U32 UR6, UR16, 0x8, URZ ;  /* 0x0000000810067899 */ /* 0x000fc600080006ff */
[C---:B------:R-:W-:Y:S01]  /*0d90*/  FMUL R10, |R8|.reuse, 8388608 ;  /* 0x4b000000080a7820 */ /* 0x040fe20000400200 */
[C---:B------:R-:W-:Y:S01]  /*0da0*/  FSETP.GT.AND P2, PT, |R8|.reuse, RZ, PT ;  /* 0x000000ff0800720b */ /* 0x040fe20003f44200 */
[C---:B------:R-:W-:Y:S01]  /*0db0*/  FADD R9, |R8|.reuse, |R8| ;  /* 0x4000000808097221 */ /* 0x040fe20000000200 */
[----:B------:R-:W-:Y:S01]  /*0dc0*/  FADD R13, |R8|, -RZ ;  /* 0x800000ff080d7221 */ /* 0x000fe20000000200 */
[----:B------:R-:W-:Y:S01]  /*0dd0*/  ULOP3.LUT UR8, UR6, 0x80000000, URZ, 0xfc, !UPT ;  /* 0x8000000006087892 */ /* 0x000fe2000f8efcff */
[----:B------:R-:W-:Y:S01]  /*0de0*/  LOP3.LUT R11, R10, 0x7fffff, RZ, 0xc0, !PT ;  /* 0x007fffff0a0b7812 */ /* 0x000fe200078ec0ff */
[----:B------:R-:W-:Y:S01]  /*0df0*/  UIMAD UR6, UR4, -0x4, UR9 ;  /* 0xfffffffc040678a4 */ /* 0x000fe2000f8e0209 */
[----:B------:R-:W-:Y:S02]  /*0e00*/  FSEL R18, R18, +QNAN , P2 ;  /* 0x7fffffff12127808 */ /* 0x000fe40001000000 */
[----:B------:R-:W-:Y:S01]  /*0e10*/  LOP3.LUT R11, R11, 0x3f800000, RZ, 0xfc, !PT ;  /* 0x3f8000000b0b7812 */ /* 0x000fe200078efcff */
[----:B------:R-:W-:-:S03]  /*0e20*/  UMOV UR4, URZ ;  /* 0x000000ff00047c82 */ /* 0x000fc60008000000 */
[----:B------:R0:W1:Y:S05]  /*0e30*/  MUFU.RCP R12, R11 ;  /* 0x0000000b000c7308 */ /* 0x00006a0000001000 */
.L_x_28:
[----:B------:R-:W2:Y:S01]  /*0e40*/  LDCU UR5, c[0x0][0x384] ;  /* 0x00007080ff0577ac */ /* 0x000ea20008000800 */
[----:B------:R-:W-:-:S04]  /*0e50*/  UIADD3 UR4, UPT, UPT, UR4, 0x1, URZ ;  /* 0x0000000104047890 */ /* 0x000fc8000fffe0ff */
[----:B--2---:R-:W-:-:S03]  /*0e60*/  UISETP.NE.AND UP0, UPT, UR4, UR5, UPT ;  /* 0x000000050400728c */ /* 0x004fc6000bf05270 */
[----:B------:R-:W-:-:S08]  /*0e70*/  UMOV UR5, URZ ;  /* 0x000000ff00057c82 */ /* 0x000fd00008000000 */
.L_x_27:
[----:B------:R-:W2:Y:S01]  /*0e80*/  LDCU UR9, c[0x0][0x388] ;  /* 0x00007100ff0977ac */ /* 0x000ea20008000800 */
[C---:B------:R-:W-:Y:S01]  /*0e90*/  FSETP.GEU.AND P0, PT, |R5|.reuse, |R8|, PT ;  /* 0x400000080500720b */ /* 0x040fe20003f0e200 */
[----:B------:R-:W-:Y:S01]  /*0ea0*/  FADD R14, |R5|, -RZ ;  /* 0x800000ff050e7221 */ /* 0x000fe20000000200 */
[----:B------:R-:W-:-:S04]  /*0eb0*/  UIADD3 UR5, UPT, UPT, UR5, 0x1, URZ ;  /* 0x0000000105057890 */ /* 0x000fc8000fffe0ff */
[----:B--2---:R-:W-:-:S07]  /*0ec0*/  UISETP.NE.AND UP1, UPT, UR5, UR9, UPT ;  /* 0x000000090500728c */ /* 0x004fce000bf25270 */
[----:B------:R-:W-:Y:S05]  /*0ed0*/  @!P0 BRA `(.L_x_8) ;  /* 0x0000000000c08947 */ /* 0x000fea0003800000 */
[----:B------:R-:W-:-:S13]  /*0ee0*/  FSETP.GTU.AND P0, PT, |R5|, R10, PT ;  /* 0x0000000a0500720b */ /* 0x000fda0003f0c200 */
[----:B------:R-:W-:Y:S05]  /*0ef0*/  @P0 BRA `(.L_x_9) ;  /* 0x0000000000680947 */ /* 0x000fea0003800000 */
[C---:B------:R-:W-:Y:S01]  /*0f00*/  FMUL R17, |R8|.reuse, 16777216 ;  /* 0x4b80000008117820 */ /* 0x040fe20000400200 */
[----:B------:R-:W-:Y:S01]  /*0f10*/  FSETP.GEU.AND P0, PT, |R8|, 1.175494350822287508e-38, PT ;  /* 0x008000000800780b */ /* 0x000fe20003f0e200 */
[----:B------:R-:W-:-:S03]  /*0f20*/  FMUL R14, |R5|, 16777216 ;  /* 0x4b800000050e7820 */ /* 0x000fc60000400200 */
[----:B------:R-:W-:Y:S02]  /*0f30*/  FSEL R17, R17, |R8|, !P0 ;  /* 0x4000000811117208 */ /* 0x000fe40004000000 */
[----:B------:R-:W-:-:S04]  /*0f40*/  FSEL R14, R14, |R5|, !P0 ;  /* 0x400000050e0e7208 */ /* 0x000fc80004000000 */
[----:B------:R-:W2:Y:S02]  /*0f50*/  MUFU.RCP R17, R17 ;  /* 0x0000001100117308 */ /* 0x000ea40000001000 */
[----:B--2---:R-:W-:-:S06]  /*0f60*/  FMUL R14, R17, R14 ;  /* 0x0000000e110e7220 */ /* 0x004fcc0000400000 */
[----:B------:R-:W2:Y:S02]  /*0f70*/  FRND.TRUNC R14, R14 ;  /* 0x0000000e000e7307 */ /* 0x000ea4000020d000 */
[----:B--2---:R-:W-:-:S05]  /*0f80*/  FFMA R23, -|R8|, R14, |R5| ;  /* 0x0000000e08177223 */ /* 0x004fca0000000705 */
[----:B------:R-:W-:-:S13]  /*0f90*/  ISETP.GE.U32.AND P0, PT, R23, R13, PT ;  /* 0x0000000d1700720c */ /* 0x000fda0003f06070 */
[----:B------:R-:W-:Y:S05]  /*0fa0*/  @!P0 BRA `(.L_x_10) ;  /* 0x0000000000348947 */ /* 0x000fea0003800000 */
[----:B------:R-:W-:-:S13]  /*0fb0*/  ISETP.GT.U32.AND P0, PT, R23, -0x80000000, PT ;  /* 0x800000001700780c */ /* 0x000fda0003f04070 */
[----:B------:R-:W-:Y:S05]  /*0fc0*/  @P0 BRA `(.L_x_11) ;  /* 0x0000000000200947 */ /* 0x000fea0003800000 */
[----:B------:R-:W-:Y:S01]  /*0fd0*/  FSETP.GE.AND P0, PT, R23, R9, PT ;  /* 0x000000091700720b */ /* 0x000fe20003f06000 */
[----:B------:R-:W-:-:S12]  /*0fe0*/  FADD R14, R14, 1 ;  /* 0x3f8000000e0e7421 */ /* 0x000fd80000000000 */
[----:B------:R-:W-:Y:S05]  /*0ff0*/  @!P0 BRA `(.L_x_10) ;  /* 0x0000000000208947 */ /* 0x000fea0003800000 */
[----:B------:R-:W-:Y:S01]  /*1000*/  FFMA R23, |R8|, -3, R23 ;  /* 0xc040000008177823 */ /* 0x000fe20000000217 */
[----:B------:R-:W-:-:S04]  /*1010*/  FADD R14, R14, 1 ;  /* 0x3f8000000e0e7421 */ /* 0x000fc80000000000 */
[----:B------:R-:W-:-:S13]  /*1020*/  FSETP.GE.AND P0, PT, R23, RZ, PT ;  /* 0x000000ff1700720b */ /* 0x000fda0003f06000 */
[----:B------:R-:W-:Y:S01]  /*1030*/  @P0 FADD R14, R14, 1 ;  /* 0x3f8000000e0e0421 */ /* 0x000fe20000000000 */
[----:B------:R-:W-:Y:S06]  /*1040*/  BRA `(.L_x_10) ;  /* 0x00000000000c7947 */ /* 0x000fec0003800000 */
.L_x_11:
[----:B------:R-:W-:Y:S01]  /*1050*/  FSETP.GEU.AND P0, PT, R23, -|R8|, PT ;  /* 0xc00000081700720b */ /* 0x000fe20003f0e000 */
[----:B------:R-:W-:-:S12]  /*1060*/  FADD R14, R14, -1 ;  /* 0xbf8000000e0e7421 */ /* 0x000fd80000000000 */
[----:B------:R-:W-:-:S07]  /*1070*/  @!P0 FADD R14, R14, -1 ;  /* 0xbf8000000e0e8421 */ /* 0x000fce0000000000 */
.L_x_10:
[----:B------:R-:W-:Y:S01]  /*1080*/  FFMA R14, -|R8|, R14, |R5| ;  /* 0x0000000e080e7223 */ /* 0x000fe20000000705 */
[----:B------:R-:W-:Y:S06]  /*1090*/  BRA `(.L_x_8) ;  /* 0x0000000000507947 */ /* 0x000fec0003800000 */
.L_x_9:
[----:B------:R-:W-:Y:S01]  /*10a0*/  ISETP.NE.AND P0, PT, R0, RZ, PT ;  /* 0x000000ff0000720c */ /* 0x000fe20003f05270 */
[----:B------:R-:W-:-:S12]  /*10b0*/  IMAD.MOV.U32 R14, RZ, RZ, R20 ;  /* 0x000000ffff0e7224 */ /* 0x000fd800078e0014 */
[----:B------:R-:W-:Y:S05]  /*10c0*/  @!P0 BRA `(.L_x_12) ;  /* 0x00000000003c8947 */ /* 0x000fea0003800000 */
[----:B------:R-:W-:Y:S01]  /*10d0*/  MOV R14, R20 ;  /* 0x00000014000e7202 */ /* 0x000fe20000000f00 */
[----:B------:R-:W-:-:S07]  /*10e0*/  IMAD.MOV.U32 R16, RZ, RZ, R0 ;  /* 0x000000ffff107224 */ /* 0x000fce00078e0000 */
.L_x_13:
[----:B------:R-:W-:-:S04]  /*10f0*/  VIMNMX.U32 R17, PT, PT, R16, 0xb800000, PT ;  /* 0x0b80000010117848 */ /* 0x000fc80003fe0000 */
[----:B------:R-:W-:Y:S01]  /*1100*/  IADD3 R14, PT, PT, R17, R14, RZ ;  /* 0x0000000e110e7210 */ /* 0x000fe20007ffe0ff */
[----:B------:R-:W-:-:S04]  /*1110*/  IMAD.IADD R16, R16, 0x1, -R17 ;  /* 0x0000000110107824 */ /* 0x000fc800078e0a11 */
[----:B-1----:R-:W-:Y:S01]  /*1120*/  FMUL R23, R12, R14 ;  /* 0x0000000e0c177220 */ /* 0x002fe20000400000 */
[----:B------:R-:W-:-:S03]  /*1130*/  ISETP.NE.AND P2, PT, R16, RZ, PT ;  /* 0x000000ff1000720c */ /* 0x000fc60003f45270 */
[----:B------:R-:W-:-:S04]  /*1140*/  FFMA R22, R23, -R11, R14 ;  /* 0x8000000b17167223 */ /* 0x000fc8000000000e */
[----:B------:R-:W-:-:S04]  /*1150*/  FFMA R23, R12, R22, R23 ;  /* 0x000000160c177223 */ /* 0x000fc80000000017 */
[----:B------:R-:W-:-:S04]  /*1160*/  FFMA R22, R23, -R11, R14 ;  /* 0x8000000b17167223 */ /* 0x000fc8000000000e */
[----:B------:R-:W-:-:S04]  /*1170*/  FFMA.RZ R22, R12, R22, R23 ;  /* 0x000000160c167223 */ /* 0x000fc8000000c017 */
[----:B------:R-:W1:Y:S02]  /*1180*/  FRND.TRUNC R23, R22 ;  /* 0x0000001600177307 */ /* 0x000e64000020d000 */
[----:B-1----:R-:W-:-:S05]  /*1190*/  FFMA R14, R23, -R11, R14 ;  /* 0x8000000b170e7223 */ /* 0x002fca000000000e */
[----:B------:R-:W-:-:S13]  /*11a0*/  ISETP.NE.AND P0, PT, R14, RZ, PT ;  /* 0x000000ff0e00720c */ /* 0x000fda0003f05270 */
[----:B------:R-:W-:Y:S05]  /*11b0*/  @P0 BRA P2, `(.L_x_13) ;  /* 0xfffffffc00cc0947 */ /* 0x000fea000103ffff */
.L_x_12:
[----:B------:R-:W-:-:S04]  /*11c0*/  FMUL R17, R14, 1.1920928955078125e-07 ;  /* 0x340000000e117820 */ /* 0x000fc80000400000 */
[----:B------:R-:W-:-:S07]  /*11d0*/  FMUL R14, R18, R17 ;  /* 0x00000011120e7220 */ /* 0x000fce0000400000 */
.L_x_8:
[C---:B------:R-:W-:Y:S01]  /*11e0*/  FSETP.NAN.AND P0, PT, |R14|.reuse, |R14|, PT ;  /* 0x4000000e0e00720b */ /* 0x040fe20003f08200 */
[----:B------:R-:W-:Y:S01]  /*11f0*/  BSSY.RECONVERGENT B1, `(.L_x_14) ;  /* 0x000008f000017945 */ /* 0x000fe20003800200 */
[----:B------:R-:W-:-:S04]  /*1200*/  LOP3.LUT R17, R14, 0x80000000, R5, 0xb8, !PT ;  /* 0x800000000e117812 */ /* 0x000fc800078eb805 */
[----:B------:R-:W-:Y:S02]  /*1210*/  FSEL R14, R14, R17, P0 ;  /* 0x000000110e0e7208 */ /* 0x000fe40000000000 */
[----:B------:R-:W-:-:S03]  /*1220*/  FSETP.GE.AND P0, PT, R15, R6, PT ;  /* 0x000000060f00720b */ /* 0x000fc60003f06000 */
[----:B------:R-:W-:-:S05]  /*1230*/  FADD R14, R7, -R14 ;  /* 0x8000000e070e7221 */ /* 0x000fca0000000000 */
[----:B------:R-:W-:-:S13]  /*1240*/  FSETP.GEU.OR P0, PT, R15, R14, !P0 ;  /* 0x0000000e0f00720b */ /* 0x000fda000470e400 */
[----:B------:R-:W-:Y:S05]  /*1250*/  @P0 BRA `(.L_x_15) ;  /* 0x0000000800200947 */ /* 0x000fea0003800000 */
[----:B------:R-:W-:Y:S01]  /*1260*/  FADD R22, R15, -7.50654219878400000000e+12 ;  /* 0xd4da78190f167421 */ /* 0x000fe20000000000 */
[----:B------:R-:W-:-:S07]  /*1270*/  MOV R14, 0x1290 ;  /* 0x00001290000e7802 */ /* 0x000fce0000000f00 */
[----:B01----:R-:W-:Y:S05]  /*1280*/  CALL.REL.NOINC `($__internal_0_$__cuda_sm20_sqrt_rn_f32_slowpath) ;  /* 0x0000000800547944 */ /* 0x003fea0003c00000 */
[----:B------:R-:W-:Y:S01]  /*1290*/  FSETP.NEU.AND P0, PT, R22, R17, PT ;  /* 0x000000111600720b */ /* 0x000fe20003f0d000 */
[----:B------:R-:W-:Y:S01]  /*12a0*/  IMAD.MOV.U32 R23, RZ, RZ, R4 ;  /* 0x000000ffff177224 */ /* 0x000fe200078e0004 */
[----:B------:R-:W-:-:S11]  /*12b0*/  MOV R25, R21 ;  /* 0x0000001500197202 */ /* 0x000fd60000000f00 */
[----:B------:R-:W-:Y:S01]  /*12c0*/  @!P0 FADD R22, R2, R22 ;  /* 0x0000001602168221 */ /* 0x000fe20000000000 */
[----:B------:R-:W-:Y:S06]  /*12d0*/  @P1 BRA `(.L_x_16) ;  /* 0x0000000000a41947 */ /* 0x000fec0003800000 */
[----:B------:R-:W-:Y:S01]  /*12e0*/  HFMA2 R23, -RZ, RZ, 0, 0 ;  /* 0x00000000ff177431 */ /* 0x000fe200000001ff */
[----:B------:R-:W-:-:S07]  /*12f0*/  CS2R R24, SRZ ;  /* 0x0000000000187805 */ /* 0x000fce000001ff00 */
.L_x_17:
[----:B0-----:R-:W0:Y:S02]  /*1300*/  LDC.64 R14, c[0x4][0x10] ;  /* 0x01000400ff0e7b82 */ /* 0x001e240000000a00 */
[----:B0-----:R-:W-:-:S05]  /*1310*/  IMAD.WIDE.U32 R16, R25, 0x4, R14 ;  /* 0x0000000419107825 */ /* 0x001fca00078e000e */
[----:B------:R-:W2:Y:S01]  /*1320*/  LDG.E.CONSTANT R14, desc[UR12][R16.64] ;  /* 0x0000000c100e7981 */ /* 0x000ea2000c1e9900 */
[C---:B------:R-:W-:Y:S01]  /*1330*/  IMAD R26, R25.reuse, 0x4, R1 ;  /* 0x00000004191a7824 */ /* 0x040fe200078e0201 */
[----:B------:R-:W-:-:S04]  /*1340*/  IADD3 R25, PT, PT, R25, 0x1, RZ ;  /* 0x0000000119197810 */ /* 0x000fc80007ffe0ff */
[----:B------:R-:W-:Y:S01]  /*1350*/  ISETP.NE.AND P0, PT, R25, 0x6, PT ;  /* 0x000000061900780c */ /* 0x000fe20003f05270 */
[----:B--2---:R-:W-:-:S03]  /*1360*/  IMAD.WIDE.U32 R14, R14, UR8, RZ ;  /* 0x000000080e0e7c25 */ /* 0x004fc6000f8e00ff */
[----:B------:R-:W-:-:S05]  /*1370*/  IADD3 R27, P2, PT, R14, R24, RZ ;  /* 0x000000180e1b7210 */ /* 0x000fca0007f5e0ff */
[----:B------:R0:W-:Y:S01]  /*1380*/  STL [R26], R27 ;  /* 0x0000001b1a007387 */ /* 0x0001e20000100800 */
[----:B------:R-:W-:-:S03]  /*1390*/  IMAD.X R24, R15, 0x1, R23, P2 ;  /* 0x000000010f187824 */ /* 0x000fc600010e0617 */
[----:B------:R-:W-:Y:S05]  /*13a0*/  @P0 BRA `(.L_x_17) ;  /* 0xfffffffc00d40947 */ /* 0x000fea000383ffff */
[----:B------:R-:W-:Y:S01]  /*13b0*/  ISETP.NE.AND P0, PT, RZ, UR7, PT ;  /* 0x00000007ff007c0c */ /* 0x000fe2000bf05270 */
[----:B------:R1:W-:Y:S04]  /*13c0*/  STL [R1+0x18], R24 ;  /* 0x0000181801007387 */ /* 0x0003e80000100800 */
[----:B------:R-:W2:Y:S04]  /*13d0*/  LDL R14, [UR6+0x14] ;  /* 0x00001406ff0e7983 */ /* 0x000ea80008100800 */
[----:B------:R-:W3:Y:S04]  /*13e0*/  LDL R23, [UR6+0x18] ;  /* 0x00001806ff177983 */ /* 0x000ee80008100800 */
[----:B------:R-:W0:Y:S01]  /*13f0*/  @P0 LDL R25, [UR6+0x10] ;  /* 0x00001006ff190983 */ /* 0x000e220008100800 */
[----:B------:R-:W-:Y:S01]  /*1400*/  UMOV UR14, 0x54442d19 ;  /* 0x54442d19000e7882 */ /* 0x000fe20000000000 */
[----:B------:R-:W-:Y:S01]  /*1410*/  UMOV UR15, 0x3bf921fb ;  /* 0x3bf921fb000f7882 */ /* 0x000fe20000000000 */
[----:B--2---:R-:W-:-:S02]  /*1420*/  @P0 SHF.L.U32 R17, R14, UR7, RZ ;  /* 0x000000070e110c19 */ /* 0x004fc400080006ff */
[----:B------:R-:W-:Y:S02]  /*1430*/  @P0 SHF.R.U32.HI R16, RZ, UR11, R14 ;  /* 0x0000000bff100c19 */ /* 0x000fe4000801160e */
[----:B---3--:R-:W-:Y:S02]  /*1440*/  @P0 SHF.L.U32 R15, R23, UR7, RZ ;  /* 0x00000007170f0c19 */ /* 0x008fe400080006ff */
[----:B0-----:R-:W-:Y:S02]  /*1450*/  @P0 SHF.R.U32.HI R26, RZ, UR11, R25 ;  /* 0x0000000bff1a0c19 */ /* 0x001fe40008011619 */
[----:B------:R-:W-:-:S03]  /*1460*/  @P0 IADD3 R23, PT, PT, R15, R16, RZ ;  /* 0x000000100f170210 */ /* 0x000fc60007ffe0ff */
[----:B------:R-:W-:-:S05]  /*1470*/  @P0 IMAD.IADD R14, R17, 0x1, R26 ;  /* 0x00000001110e0824 */ /* 0x000fca00078e021a */
[C---:B------:R-:W-:Y:S02]  /*1480*/  SHF.L.W.U32.HI R25, R14.reuse, 0x2, R23 ;  /* 0x000000020e197819 */ /* 0x040fe40000010e17 */
[----:B------:R-:W-:Y:S02]  /*1490*/  SHF.L.U32 R14, R14, 0x2, RZ ;  /* 0x000000020e0e7819 */ /* 0x000fe400000006ff */
[----:B------:R-:W-:-:S04]  /*14a0*/  SHF.R.S32.HI R15, RZ, 0x1f, R25 ;  /* 0x0000001fff0f7819 */ /* 0x000fc80000011419 */
[C---:B------:R-:W-:Y:S02]  /*14b0*/  LOP3.LUT R14, R15.reuse, R14, RZ, 0x3c, !PT ;  /* 0x0000000e0f0e7212 */ /* 0x040fe400078e3cff */
[----:B------:R-:W-:-:S06]  /*14c0*/  LOP3.LUT R15, R15, R25, RZ, 0x3c, !PT ;  /* 0x000000190f0f7212 */ /* 0x000fcc00078e3cff */
[----:B------:R-:W0:Y:S01]  /*14d0*/  I2F.F64.S64 R14, R14 ;  /* 0x0000000e000e7312 */ /* 0x000e220000301c00 */
[----:B------:R-:W-:Y:S01]  /*14e0*/  ISETP.LE.AND P0, PT, RZ, UR16, PT ;  /* 0x00000010ff007c0c */ /* 0x000fe2000bf03270 */
[----:B0-----:R-:W-:Y:S01]  /*14f0*/  DMUL R16, R14, UR14 ;  /* 0x0000000e0e107c28 */ /* 0x001fe20008000000 */
[----:B-1----:R-:W-:Y:S02]  /*1500*/  SHF.R.U32.HI R24, RZ, 0x1e, R23 ;  /* 0x0000001eff187819 */ /* 0x002fe40000011617 */
[----:B------:R-:W-:-:S07]  /*1510*/  LOP3.LUT R26, R25, UR16, RZ, 0x3c, !PT ;  /* 0x00000010191a7c12 */ /* 0x000fce000f8e3cff */
[----:B------:R-:W0:Y:S01]  /*1520*/  F2F.F32.F64 R16, R16 ;  /* 0x0000001000107310 */ /* 0x000e220000301000 */
[----:B------:R-:W-:Y:S02]  /*1530*/  LEA.HI R25, R25, R24, RZ, 0x1 ;  /* 0x0000001819197211 */ /* 0x000fe400078f08ff */
[----:B------:R-:W-:-:S03]  /*1540*/  ISETP.GE.AND P2, PT, R26, RZ, PT ;  /* 0x000000ff1a00720c */ /* 0x000fc60003f46270 */
[----:B------:R-:W-:Y:S01]  /*1550*/  @!P0 IMAD.MOV R25, RZ, RZ, -R25 ;  /* 0x000000ffff198224 */ /* 0x000fe200078e0a19 */
[----:B0-----:R-:W-:-:S09]  /*1560*/  FSEL R23, -R16, R16, !P2 ;  /* 0x0000001010177208 */ /* 0x001fd20005000100 */
.L_x_16:
[----:B------:R-:W-:Y:S01]  /*1570*/  MOV R14, 0x37cbac00 ;  /* 0x37cbac00000e7802 */ /* 0x000fe20000000f00 */
[----:B------:R-:W-:Y:S01]  /*1580*/  FMUL R15, R23, R23 ;  /* 0x00000017170f7220 */ /* 0x000fe20000400000 */
[C---:B------:R-:W-:Y:S01]  /*1590*/  LOP3.LUT R16, R25.reuse, 0x1, RZ, 0xc0, !PT ;  /* 0x0000000119107812 */ /* 0x040fe200078ec0ff */
[----:B------:R-:W-:Y:S01]  /*15a0*/  IMAD.MOV.U32 R24, RZ, RZ, 0x3e2aaaa8 ;  /* 0x3e2aaaa8ff187424 */ /* 0x000fe200078e00ff */
[----:B------:R-:W-:Y:S01]  /*15b0*/  IADD3 R17, PT, PT, R25, 0x1, RZ ;  /* 0x0000000119117810 */ /* 0x000fe20007ffe0ff */
[----:B------:R-:W-:Y:S01]  /*15c0*/  FFMA R14, R15, R14, -0.0013887860113754868507 ;  /* 0xbab607ed0f0e7423 */ /* 0x000fe2000000000e */
[----:B------:R-:W-:Y:S01]  /*15d0*/  ISETP.NE.U32.AND P0, PT, R16, 0x1, PT ;  /* 0x000000011000780c */ /* 0x000fe20003f05070 */
[----:B------:R-:W-:Y:S01]  /*15e0*/  IMAD.MOV.U32 R16, RZ, RZ, 0x3c0885e4 ;  /* 0x3c0885e4ff107424 */ /* 0x000fe200078e00ff */
[----:B------:R-:W0:Y:S01]  /*15f0*/  LDCU UR9, c[0x0][0x3ec] ;  /* 0x00007d80ff0977ac */ /* 0x000e220008000800 */
[----:B------:R-:W-:Y:S01]  /*1600*/  LOP3.LUT P2, RZ, R17, 0x2, RZ, 0xc0, !PT ;  /* 0x0000000211ff7812 */ /* 0x000fe2000784c0ff */
[----:B------:R-:W-:Y:S01]  /*1610*/  BSSY.RECONVERGENT B0, `(.L_x_18) ;  /* 0x0000043000007945 */ /* 0x000fe20003800200 */
[----:B------:R-:W-:-:S02]  /*1620*/  FSEL R14, R14, -0.00019574658654164522886, P0 ;  /* 0xb94d41530e0e7808 */ /* 0x000fc40000000000 */
[----:B------:R-:W-:Y:S02]  /*1630*/  FSEL R16, R16, 0.041666727513074874878, !P0 ;  /* 0x3d2aaabb10107808 */ /* 0x000fe40004000000 */
[----:B------:R-:W-:-:S03]  /*1640*/  FSEL R24, -R24, -0.4999999701976776123, !P0 ;  /* 0xbeffffff18187808 */ /* 0x000fc60004000100 */
[----:B------:R-:W-:Y:S01]  /*1650*/  FFMA R16, R15, R14, R16 ;  /* 0x0000000e0f107223 */ /* 0x000fe20000000010 */
[----:B------:R-:W-:-:S03]  /*1660*/  FSEL R14, R23, 1, !P0 ;  /* 0x3f800000170e7808 */ /* 0x000fc60004000000 */
[C---:B------:R-:W-:Y:S02]  /*1670*/  FFMA R16, R15.reuse, R16, R24 ;  /* 0x000000100f107223 */ /* 0x040fe40000000018 */
[----:B------:R-:W-:-:S04]  /*1680*/  FFMA R15, R15, R14, RZ ;  /* 0x0000000e0f0f7223 */ /* 0x000fc800000000ff */
[----:B------:R-:W-:-:S04]  /*1690*/  FFMA R14, R15, R16, R14 ;  /* 0x000000100f0e7223 */ /* 0x000fc8000000000e */
[----:B------:R-:W-:-:S04]  /*16a0*/  @P2 FADD R14, RZ, -R14 ;  /* 0x8000000eff0e2221 */ /* 0x000fc80000000000 */
[----:B0-----:R-:W-:-:S04]  /*16b0*/  FMUL R14, R14, UR9 ;  /* 0x000000090e0e7c20 */ /* 0x001fc80008400000 */
[C---:B------:R-:W-:Y:S01]  /*16c0*/  FADD R15, |R14|.reuse, -RZ ;  /* 0x800000ff0e0f7221 */ /* 0x040fe20000000200 */
[----:B------:R-:W-:-:S13]  /*16d0*/  FSETP.GEU.AND P0, PT, |R14|, 8.16712371817940355661e+31, PT ;  /* 0x7480dac00e00780b */ /* 0x000fda0003f0e200 */
[----:B------:R-:W-:Y:S05]  /*16e0*/  @!P0 BRA `(.L_x_19) ;  /* 0x0000000000d48947 */ /* 0x000fea0003800000 */
[----:B------:R-:W-:-:S13]  /*16f0*/  FSETP.NAN.AND P0, PT, R15, R15, PT ;  /* 0x0000000f0f00720b */ /* 0x000fda0003f08000 */
[----:B------:R-:W-:Y:S05]  /*1700*/  @P0 BRA `(.L_x_20) ;  /* 0x00000000005c0947 */ /* 0x000fea0003800000 */
[----:B------:R-:W-:Y:S01]  /*1710*/  FMUL R16, R15, 1.2244212909709912434e-32 ;  /* 0x0a7e4d670f107820 */ /* 0x000fe20000400000 */
[----:B------:R-:W-:Y:S05]  /*1720*/  BSSY.RECONVERGENT B2, `(.L_x_21) ;  /* 0x0000013000027945 */ /* 0x000fea0003800200 */
[----:B------:R-:W0:Y:S02]  /*1730*/  FRND.TRUNC R16, R16 ;  /* 0x0000001000107307 */ /* 0x000e24000020d000 */
[----:B0-----:R-:W-:-:S05]  /*1740*/  FFMA R24, R16, -8.16712371817940355661e+31, R15 ;  /* 0xf480dac010187823 */ /* 0x001fca000000000f */
[----:B------:R-:W-:-:S13]  /*1750*/  ISETP.GE.U32.AND P0, PT, R24, 0x7480dac0, PT ;  /* 0x7480dac01800780c */ /* 0x000fda0003f06070 */
[----:B------:R-:W-:Y:S05]  /*1760*/  @!P0 BRA `(.L_x_22) ;  /* 0x0000000000388947 */ /* 0x000fea0003800000 */
[----:B------:R-:W-:-:S13]  /*1770*/  ISETP.GT.U32.AND P0, PT, R24, -0x80000000, PT ;  /* 0x800000001800780c */ /* 0x000fda0003f04070 */
[----:B------:R-:W-:Y:S05]  /*1780*/  @P0 BRA `(.L_x_23) ;  /* 0x0000000000240947 */ /* 0x000fea0003800000 */
[----:B------:R-:W-:Y:S01]  /*1790*/  FSETP.GE.AND P0, PT, R24, 1.63342474363588071132e+32, PT ;  /* 0x7500dac01800780b */ /* 0x000fe20003f06000 */
[----:B------:R-:W-:-:S12]  /*17a0*/  FADD R16, R16, 1 ;  /* 0x3f80000010107421 */ /* 0x000fd80000000000 */
[----:B------:R-:W-:Y:S05]  /*17b0*/  @!P0 BRA `(.L_x_22) ;  /* 0x0000000000248947 */ /* 0x000fea0003800000 */
[----:B------:R-:W-:Y:S01]  /*17c0*/  MOV R17, 0x7480dac0 ;  /* 0x7480dac000117802 */ /* 0x000fe20000000f00 */
[----:B------:R-:W-:-:S04]  /*17d0*/  FADD R16, R16, 1 ;  /* 0x3f80000010107421 */ /* 0x000fc80000000000 */
[----:B------:R-:W-:-:S05]  /*17e0*/  FFMA R17, R17, -3, R24 ;  /* 0xc040000011117823 */ /* 0x000fca0000000018 */
[----:B------:R-:W-:-:S13]  /*17f0*/  FSETP.GE.AND P0, PT, R17, RZ, PT ;  /* 0x000000ff1100720b */ /* 0x000fda0003f06000 */
[----:B------:R-:W-:Y:S01]  /*1800*/  @P0 FADD R16, R16, 1 ;  /* 0x3f80000010100421 */ /* 0x000fe20000000000 */
[----:B------:R-:W-:Y:S06]  /*1810*/  BRA `(.L_x_22) ;  /* 0x00000000000c7947 */ /* 0x000fec0003800000 */
.L_x_23:
[----:B------:R-:W-:Y:S01]  /*1820*/  FSETP.GEU.AND P0, PT, R24, -8.16712371817940355661e+31, PT ;  /* 0xf480dac01800780b */ /* 0x000fe20003f0e000 */
[----:B------:R-:W-:-:S12]  /*1830*/  FADD R16, R16, -1 ;  /* 0xbf80000010107421 */ /* 0x000fd80000000000 */
[----:B------:R-:W-:-:S07]  /*1840*/  @!P0 FADD R16, R16, -1 ;  /* 0xbf80000010108421 */ /* 0x000fce0000000000 */
.L_x_22:
[----:B------:R-:W-:Y:S05]  /*1850*/  BSYNC.RECONVERGENT B2 ;  /* 0x0000000000027941 */ /* 0x000fea0003800200 */
.L_x_21:
[----:B------:R-:W-:Y:S01]  /*1860*/  FFMA R15, R16, -8.16712371817940355661e+31, R15 ;  /* 0xf480dac0100f7823 */ /* 0x000fe2000000000f */
[----:B------:R-:W-:Y:S06]  /*1870*/  BRA `(.L_x_19) ;  /* 0x0000000000707947 */ /* 0x000fec0003800000 */
.L_x_20:
[C---:B------:R-:W-:Y:S01]  /*1880*/  LOP3.LUT R16, R15.reuse, 0xff800000, RZ, 0xc0, !PT ;  /* 0xff8000000f107812 */ /* 0x040fe200078ec0ff */
[----:B------:R-:W-:Y:S01]  /*1890*/  BSSY.RECONVERGENT B2, `(.L_x_24) ;  /* 0x0000018000027945 */ /* 0x000fe20003800200 */
[----:B------:R-:W-:-:S03]  /*18a0*/  ISETP.GT.U32.AND P0, PT, R15, 0x7f7fffff, PT ;  /* 0x7f7fffff0f00780c */ /* 0x000fc60003f04070 */
[----:B------:R-:W-:Y:S01]  /*18b0*/  VIADD R17, R16, 0x8c000000 ;  /* 0x8c00000010117836 */ /* 0x000fe20000000000 */
[----:B------:R-:W-:Y:S02]  /*18c0*/  LOP3.LUT R16, R15, 0x7fffff, RZ, 0xc0, !PT ;  /* 0x007fffff0f107812 */ /* 0x000fe400078ec0ff */
[----:B------:R-:W-:Y:S02]  /*18d0*/  MOV R15, 0x7fffffff ;  /* 0x7fffffff000f7802 */ /* 0x000fe40000000f00 */
[----:B------:R-:W-:Y:S02]  /*18e0*/  ISETP.NE.AND P2, PT, R17, RZ, PT ;  /* 0x000000ff1100720c */ /* 0x000fe40003f45270 */
[----:B------:R-:W-:Y:S02]  /*18f0*/  LOP3.LUT R16, R16, 0x3f800000, RZ, 0xfc, !PT ;  /* 0x3f80000010107812 */ /* 0x000fe400078efcff */
[----:B------:R-:W-:-:S03]  /*1900*/  FSEL R15, R15, +INF , P0 ;  /* 0x7f8000000f0f7808 */ /* 0x000fc60000000000 */
[----:B------:R-:W-:-:S06]  /*1910*/  IMAD.MOV.U32 R23, RZ, RZ, R16 ;  /* 0x000000ffff177224 */ /* 0x000fcc00078e0010 */
[----:B------:R-:W-:Y:S05]  /*1920*/  @!P2 BRA `(.L_x_25) ;  /* 0x000000000038a947 */ /* 0x000fea0003800000 */
[----:B------:R-:W-:Y:S01]  /*1930*/  MOV R23, R16 ;  /* 0x0000001000177202 */ /* 0x000fe20000000f00 */
[----:B------:R-:W-:-:S07]  /*1940*/  IMAD.MOV.U32 R16, RZ, RZ, R17 ;  /* 0x000000ffff107224 */ /* 0x000fce00078e0011 */
.L_x_26:
[----:B------:R-:W-:-:S04]  /*1950*/  VIMNMX.U32 R17, PT, PT, R16, 0xb800000, PT ;  /* 0x0b80000010117848 */ /* 0x000fc80003fe0000 */
[----:B------:R-:W-:Y:S01]  /*1960*/  IADD3 R23, PT, PT, R17, R23, RZ ;  /* 0x0000001711177210 */ /* 0x000fe20007ffe0ff */
[----:B------:R-:W-:-:S04]  /*1970*/  IMAD.IADD R16, R16, 0x1, -R17 ;  /* 0x0000000110107824 */ /* 0x000fc800078e0a11 */
[----:B------:R-:W-:Y:S01]  /*1980*/  FADD R24, R23, -R23 ;  /* 0x8000001717187221 */ /* 0x000fe20000000000 */
[----:B------:R-:W-:-:S03]  /*1990*/  ISETP.NE.AND P2, PT, R16, RZ, PT ;  /* 0x000000ff1000720c */ /* 0x000fc60003f45270 */
[----:B------:R-:W-:-:S04]  /*19a0*/  FADD R24, R23, R24 ;  /* 0x0000001817187221 */ /* 0x000fc80000000000 */
[----:B------:R-:W-:-:S04]  /*19b0*/  FADD R25, R23, -R24 ;  /* 0x8000001817197221 */ /* 0x000fc80000000000 */
[----:B------:R-:W-:-:S04]  /*19c0*/  FFMA.RZ R25, R25, 1, R24 ;  /* 0x3f80000019197823 */ /* 0x000fc8000000c018 */
[----:B------:R-:W0:Y:S02]  /*19d0*/  FRND.TRUNC R24, R25 ;  /* 0x0000001900187307 */ /* 0x000e24000020d000 */
[----:B0-----:R-:W-:-:S05]  /*19e0*/  FADD R23, R23, -R24 ;  /* 0x8000001817177221 */ /* 0x001fca0000000000 */
[----:B------:R-:W-:-:S13]  /*19f0*/  ISETP.NE.AND P0, PT, R23, RZ, PT ;  /* 0x000000ff1700720c */ /* 0x000fda0003f05270 */
[----:B------:R-:W-:Y:S05]  /*1a00*/  @P0 BRA P2, `(.L_x_26) ;  /* 0xfffffffc00d00947 */ /* 0x000fea000103ffff */
.L_x_25:
[----:B------:R-:W-:Y:S05]  /*1a10*/  BSYNC.RECONVERGENT B2 ;  /* 0x0000000000027941 */ /* 0x000fea0003800200 */
.L_x_24:
[----:B------:R-:W-:-:S04]  /*1a20*/  FMUL R16, R23, 1.1920928955078125e-07 ;  /* 0x3400000017107820 */ /* 0x000fc80000400000 */
[----:B------:R-:W-:-:S07]  /*1a30*/  FMUL R15, R15, R16 ;  /* 0x000000100f0f7220 */ /* 0x000fce0000400000 */
.L_x_19:
[----:B------:R-:W-:Y:S05]  /*1a40*/  BSYNC.RECONVERGENT B0 ;  /* 0x0000000000007941 */ /* 0x000fea0003800200 */
.L_x_18:
[----:B------:R-:W0:Y:S01]  /*1a50*/  LDCU UR9, c[0x0][0x3e8] ;  /* 0x00007d00ff0977ac */ /* 0x000e220008000800 */
[C---:B------:R-:W-:Y:S02]  /*1a60*/  FSETP.NAN.AND P0, PT, |R15|.reuse, |R15|, PT ;  /* 0x4000000f0f00720b */ /* 0x040fe40003f08200 */
[----:B------:R-:W-:-:S04]  /*1a70*/  LOP3.LUT R14, R15, 0x80000000, R14, 0xb8, !PT ;  /* 0x800000000f0e7812 */ /* 0x000fc800078eb80e */
[----:B------:R-:W-:Y:S02]  /*1a80*/  FSEL R14, R15, R14, P0 ;  /* 0x0000000e0f0e7208 */ /* 0x000fe40000000000 */
[----:B------:R-:W-:-:S04]  /*1a90*/  FSETP.GT.AND P0, PT, R22, R19, PT ;  /* 0x000000131600720b */ /* 0x000fc80003f04000 */
[----:B------:R-:W-:Y:S01]  /*1aa0*/  FSEL R15, R3, R22, P0 ;  /* 0x00000016030f7208 */ /* 0x000fe20000000000 */
[----:B0-----:R-:W-:-:S05]  /*1ab0*/  FADD R14, -R14, UR9 ;  /* 0x000000090e0e7e21 */ /* 0x001fca0008000100 */
[----:B------:R-:W-:-:S04]  /*1ac0*/  FSETP.GEU.AND P0, PT, R15, R14, PT ;  /* 0x0000000e0f00720b */ /* 0x000fc80003f0e000 */
[----:B------:R-:W-:-:S09]  /*1ad0*/  FSEL R15, R15, -INF , P0 ;  /* 0xff8000000f0f7808 */ /* 0x000fd20000000000 */
.L_x_15:
[----:B------:R-:W-:Y:S05]  /*1ae0*/  BSYNC.RECONVERGENT B1 ;  /* 0x0000000000017941 */ /* 0x000fea0003800200 */
.L_x_14:
[----:B------:R-:W-:Y:S05]  /*1af0*/  BRA.U UP1, `(.L_x_27) ;  /* 0xfffffff101e07547 */ /* 0x000fea000b83ffff */
[----:B------:R-:W-:Y:S05]  /*1b00*/  BRA.U UP0, `(.L_x_28) ;  /* 0xfffffff100cc7547 */ /* 0x000fea000b83ffff */
.L_x_0:
[----:B------:R-:W3:Y:S01]  /*1b10*/  F2F.F64.F32 R2, R15 ;  /* 0x0000000f00027310 */ /* 0x000ee20000201800 */
[----:B------:R-:W4:Y:S01]  /*1b20*/  LDC R6, c[0x0][0x2f8] ;  /* 0x0000be00ff067b82 */ /* 0x000f220000000800 */
[----:B------:R-:W-:Y:S01]  /*1b30*/  MOV R0, 0x0 ;  /* 0x0000000000007802 */ /* 0x000fe20000000f00 */
[----:B------:R-:W5:Y:S06]  /*1b40*/  LDCU.64 UR4, c[0x4][0x8] ;  /* 0x01000100ff0477ac */ /* 0x000f6c0008000a00 */
[----:B------:R0:W0:Y:S01]  /*1b50*/  LDC.64 R8, c[0x4][R0] ;  /* 0x0100000000087b82 */ /* 0x0000220000000a00 */
[----:B---3--:R3:W-:Y:S01]  /*1b60*/  STL.64 [R1+0x20], R2 ;  /* 0x0000200201007387 */ /* 0x0087e20000100a00 */
[----:B-----5:R-:W-:Y:S01]  /*1b70*/  MOV R4, UR4 ;  /* 0x0000000400047c02 */ /* 0x020fe20008000f00 */
[----:B------:R-:W-:Y:S01]  /*1b80*/  IMAD.U32 R5, RZ, RZ, UR5 ;  /* 0x00000005ff057e24 */ /* 0x000fe2000f8e00ff */
[----:B----4-:R-:W-:-:S04]  /*1b90*/  IADD3 R6, P0, P1, R1, 0x20, R6 ;  /* 0x0000002001067810 */ /* 0x010fc8000791e006 */
[----:B--23--:R-:W-:-:S09]  /*1ba0*/  IADD3.X R7, PT, PT, RZ, UR10, RZ, P0, P1 ;  /* 0x0000000aff077c10 */ /* 0x00cfd200087e24ff */
[----:B------:R-:W-:-:S07]  /*1bb0*/  LEPC R20, `(.L_x_29) ;  /* 0x000000001014794e */ /* 0x000fce0000000000 */
[----:B01----:R-:W-:Y:S05]  /*1bc0*/  CALL.ABS.NOINC R8 ;  /* 0x0000000008007343 */ /* 0x003fea0003c00000 */
.L_x_29:
[----:B------:R-:W-:Y:S05]  /*1bd0*/  EXIT ;  /* 0x000000000000794d */ /* 0x000fea0003800000 */
        .weak           $__internal_0_$__cuda_sm20_sqrt_rn_f32_slowpath
        .type           $__internal_0_$__cuda_sm20_sqrt_rn_f32_slowpath,@function
        .size           $__internal_0_$__cuda_sm20_sqrt_rn_f32_slowpath,($__internal_1_$__cuda_sm3x_div_rn_noftz_f32_slowpath - $__internal_0_$__cuda_sm20_sqrt_rn_f32_slowpath)
$__internal_0_$__cuda_sm20_sqrt_rn_f32_slowpath:
[----:B------:R-:W-:Y:S01]  /*1be0*/  IMAD.MOV.U32 R15, RZ, RZ, 0x0 ;  /* 0x00000000ff0f7424 */ /* 0x000fe200078e00ff */
[----:B------:R-:W-:-:S03]  /*1bf0*/  MOV R17, 0x7fffffff ;  /* 0x7fffffff00117802 */ /* 0x000fc60000000f00 */
[----:B------:R-:W-:Y:S05]  /*1c00*/  RET.REL.NODEC R14 `(_Z7computefiifffffffffffffffffffffffffffffff) ;  /* 0xffffffe00efc7950 */ /* 0x000fea0003c3ffff */
        .weak           $__internal_1_$__cuda_sm3x_div_rn_noftz_f32_slowpath
        .type           $__internal_1_$__cuda_sm3x_div_rn_noftz_f32_slowpath,@function
        .size           $__internal_1_$__cuda_sm3x_div_rn_noftz_f32_slowpath,(.L_x_40 - $__internal_1_$__cuda_sm3x_div_rn_noftz_f32_slowpath)
$__internal_1_$__cuda_sm3x_div_rn_noftz_f32_slowpath:
[----:B------:R-:W-:Y:S02]  /*1c10*/  SHF.R.U32.HI R11, RZ, 0x17, R5 ;  /* 0x00000017ff0b7819 */ /* 0x000fe40000011605 */
[----:B------:R-:W-:Y:S02]  /*1c20*/  SHF.R.U32.HI R12, RZ, 0x17, R4 ;  /* 0x00000017ff0c7819 */ /* 0x000fe40000011604 */
[----:B------:R-:W-:Y:S02]  /*1c30*/  LOP3.LUT R11, R11, 0xff, RZ, 0xc0, !PT ;  /* 0x000000ff0b0b7812 */ /* 0x000fe400078ec0ff */
[----:B------:R-:W-:Y:S02]  /*1c40*/  LOP3.LUT R13, R12, 0xff, RZ, 0xc0, !PT ;  /* 0x000000ff0c0d7812 */ /* 0x000fe400078ec0ff */
[----:B------:R-:W-:-:S03]  /*1c50*/  IADD3 R16, PT, PT, R11, -0x1, RZ ;  /* 0xffffffff0b107810 */ /* 0x000fc60007ffe0ff */
[----:B------:R-:W-:Y:S01]  /*1c60*/  VIADD R14, R13, 0xffffffff ;  /* 0xffffffff0d0e7836 */ /* 0x000fe20000000000 */
[----:B------:R-:W-:-:S04]  /*1c70*/  ISETP.GT.U32.AND P0, PT, R16, 0xfd, PT ;  /* 0x000000fd1000780c */ /* 0x000fc80003f04070 */
[----:B------:R-:W-:-:S13]  /*1c80*/  ISETP.GT.U32.OR P0, PT, R14, 0xfd, P0 ;  /* 0x000000fd0e00780c */ /* 0x000fda0000704470 */
[----:B------:R-:W-:Y:S01]  /*1c90*/  @!P0 MOV R12, RZ ;  /* 0x000000ff000c8202 */ /* 0x000fe20000000f00 */
[----:B------:R-:W-:Y:S06]  /*1ca0*/  @!P0 BRA `(.L_x_30) ;  /* 0x00000000005c8947 */ /* 0x000fec0003800000 */
[----:B------:R-:W-:Y:S02]  /*1cb0*/  FSETP.GTU.FTZ.AND P0, PT, |R4|, +INF , PT ;  /* 0x7f8000000400780b */ /* 0x000fe40003f1c200 */
[----:B------:R-:W-:-:S04]  /*1cc0*/  FSETP.GTU.FTZ.AND P1, PT, |R5|, +INF , PT ;  /* 0x7f8000000500780b */ /* 0x000fc80003f3c200 */
[----:B------:R-:W-:-:S13]  /*1cd0*/  PLOP3.LUT P0, PT, P0, P1, PT, 0xf8, 0x8f ;  /* 0x00000000008f781c */ /* 0x000fda0000703f70 */
[----:B------:R-:W-:Y:S05]  /*1ce0*/  @P0 BRA `(.L_x_31) ;  /* 0x0000000400440947 */ /* 0x000fea0003800000 */
[----:B------:R-:W-:-:S13]  /*1cf0*/  LOP3.LUT P0, RZ, R5, 0x7fffffff, R4, 0xc8, !PT ;  /* 0x7fffffff05ff7812 */ /* 0x000fda000780c804 */
[----:B------:R-:W-:Y:S05]  /*1d00*/  @!P0 BRA `(.L_x_32) ;  /* 0x0000000400348947 */ /* 0x000fea0003800000 */
[C---:B------:R-:W-:Y:S02]  /*1d10*/  FSETP.NEU.FTZ.AND P2, PT, |R4|.reuse, +INF , PT ;  /* 0x7f8000000400780b */ /* 0x040fe40003f5d200 */
[----:B------:R-:W-:Y:S02]  /*1d20*/  FSETP.NEU.FTZ.AND P1, PT, |R5|, +INF , PT ;  /* 0x7f8000000500780b */ /* 0x000fe40003f3d200 */
[----:B------:R-:W-:-:S11]  /*1d30*/  FSETP.NEU.FTZ.AND P0, PT, |R4|, +INF , PT ;  /* 0x7f8000000400780b */ /* 0x000fd60003f1d200 */
[----:B------:R-:W-:Y:S05]  /*1d40*/  @!P1 BRA !P2, `(.L_x_32) ;  /* 0x0000000400249947 */ /* 0x000fea0005000000 */
[----:B------:R-:W-:-:S04]  /*1d50*/  LOP3.LUT P2, RZ, R4, 0x7fffffff, RZ, 0xc0, !PT ;  /* 0x7fffffff04ff7812 */ /* 0x000fc8000784c0ff */
[----:B------:R-:W-:-:S13]  /*1d60*/  PLOP3.LUT P1, PT, P1, P2, PT, 0x2f, 0xf2 ;  /* 0x0000000000f2781c */ /* 0x000fda0000f24577 */
[----:B------:R-:W-:Y:S05]  /*1d70*/  @P1 BRA `(.L_x_33) ;  /* 0x0000000400101947 */ /* 0x000fea0003800000 */
[----:B------:R-:W-:-:S04]  /*1d80*/  LOP3.LUT P1, RZ, R5, 0x7fffffff, RZ, 0xc0, !PT ;  /* 0x7fffffff05ff7812 */ /* 0x000fc8000782c0ff */
[----:B------:R-:W-:-:S13]  /*1d90*/  PLOP3.LUT P0, PT, P0, P1, PT, 0x2f, 0xf2 ;  /* 0x0000000000f2781c */ /* 0x000fda0000702577 */
[----:B------:R-:W-:Y:S05]  /*1da0*/  @P0 BRA `(.L_x_34) ;  /* 0x0000000000f80947 */ /* 0x000fea0003800000 */
[----:B------:R-:W-:Y:S02]  /*1db0*/  ISETP.GE.AND P0, PT, R14, RZ, PT ;  /* 0x000000ff0e00720c */ /* 0x000fe40003f06270 */
[----:B------:R-:W-:-:S11]  /*1dc0*/  ISETP.GE.AND P1, PT, R16, RZ, PT ;  /* 0x000000ff1000720c */ /* 0x000fd60003f26270 */
[----:B------:R-:W-:Y:S01]  /*1dd0*/  @P0 IMAD.MOV.U32 R12, RZ, RZ, RZ ;  /* 0x000000ffff0c0224 */ /* 0x000fe200078e00ff */
[----:B------:R-:W-:Y:S01]  /*1de0*/  @!P0 MOV R12, 0xffffffc0 ;  /* 0xffffffc0000c8802 */ /* 0x000fe20000000f00 */
[----:B------:R-:W-:Y:S01]  /*1df0*/  @!P0 FFMA R4, R4, 1.84467440737095516160e+19, RZ ;  /* 0x5f80000004048823 */ /* 0x000fe200000000ff */
[----:B------:R-:W-:-:S03]  /*1e00*/  @!P1 FFMA R5, R5, 1.84467440737095516160e+19, RZ ;  /* 0x5f80000005059823 */ /* 0x000fc600000000ff */
[----:B------:R-:W-:-:S07]  /*1e10*/  @!P1 VIADD R12, R12, 0x40 ;  /* 0x000000400c0c9836 */ /* 0x000fce0000000000 */
.L_x_30:
[----:B------:R-:W-:Y:S01]  /*1e20*/  LEA R14, R11, 0xc0800000, 0x17 ;  /* 0xc08000000b0e7811 */ /* 0x000fe200078eb8ff */
[----:B------:R-:W-:-:S03]  /*1e30*/  VIADD R13, R13, 0xffffff81 ;  /* 0xffffff810d0d7836 */ /* 0x000fc60000000000 */
[----:B------:R-:W-:Y:S01]  /*1e40*/  IADD3 R16, PT, PT, -R14, R5, RZ ;  /* 0x000000050e107210 */ /* 0x000fe20007ffe1ff */
[C---:B------:R-:W-:Y:S01]  /*1e50*/  IMAD R4, R13.reuse, -0x800000, R4 ;  /* 0xff8000000d047824 */ /* 0x040fe200078e0204 */
[----:B------:R-:W-:Y:S02]  /*1e60*/  IADD3 R13, PT, PT, R13, 0x7f, -R11 ;  /* 0x0000007f0d0d7810 */ /* 0x000fe40007ffe80b */
[----:B------:R-:W0:Y:S01]  /*1e70*/  MUFU.RCP R5, R16 ;  /* 0x0000001000057308 */ /* 0x000e220000001000 */
[----:B------:R-:W-:Y:S01]  /*1e80*/  FADD.FTZ R17, -R16, -RZ ;  /* 0x800000ff10117221 */ /* 0x000fe20000010100 */
[----:B------:R-:W-:-:S03]  /*1e90*/  IADD3 R13, PT, PT, R13, R12, RZ ;  /* 0x0000000c0d0d7210 */ /* 0x000fc60007ffe0ff */
[----:B0-----:R-:W-:-:S04]  /*1ea0*/  FFMA R14, R5, R17, 1 ;  /* 0x3f800000050e7423 */ /* 0x001fc80000000011 */
[----:B------:R-:W-:-:S04]  /*1eb0*/  FFMA R5, R5, R14, R5 ;  /* 0x0000000e05057223 */ /* 0x000fc80000000005 */
[----:B------:R-:W-:-:S04]  /*1ec0*/  FFMA R14, R4, R5, RZ ;  /* 0x00000005040e7223 */ /* 0x000fc800000000ff */
[----:B------:R-:W-:-:S04]  /*1ed0*/  FFMA R18, R17, R14, R4 ;  /* 0x0000000e11127223 */ /* 0x000fc80000000004 */
[----:B------:R-:W-:-:S04]  /*1ee0*/  FFMA R14, R5, R18, R14 ;  /* 0x00000012050e7223 */ /* 0x000fc8000000000e */
[----:B------:R-:W-:-:S04]  /*1ef0*/  FFMA R17, R17, R14, R4 ;  /* 0x0000000e11117223 */ /* 0x000fc80000000004 */
[----:B------:R-:W-:-:S05]  /*1f00*/  FFMA R4, R5, R17, R14 ;  /* 0x0000001105047223 */ /* 0x000fca000000000e */
[----:B------:R-:W-:-:S04]  /*1f10*/  SHF.R.U32.HI R11, RZ, 0x17, R4 ;  /* 0x00000017ff0b7819 */ /* 0x000fc80000011604 */
[----:B------:R-:W-:-:S05]  /*1f20*/  LOP3.LUT R11, R11, 0xff, RZ, 0xc0, !PT ;  /* 0x000000ff0b0b7812 */ /* 0x000fca00078ec0ff */
[----:B------:R-:W-:-:S05]  /*1f30*/  IMAD.IADD R16, R11, 0x1, R13 ;  /* 0x000000010b107824 */ /* 0x000fca00078e020d */
[----:B------:R-:W-:-:S04]  /*1f40*/  IADD3 R11, PT, PT, R16, -0x1, RZ ;  /* 0xffffffff100b7810 */ /* 0x000fc80007ffe0ff */
[----:B------:R-:W-:-:S13]  /*1f50*/  ISETP.GE.U32.AND P0, PT, R11, 0xfe, PT ;  /* 0x000000fe0b00780c */ /* 0x000fda0003f06070 */
[----:B------:R-:W-:Y:S05]  /*1f60*/  @!P0 BRA `(.L_x_35) ;  /* 0x0000000000808947 */ /* 0x000fea0003800000 */
[----:B------:R-:W-:-:S13]  /*1f70*/  ISETP.GT.AND P0, PT, R16, 0xfe, PT ;  /* 0x000000fe1000780c */ /* 0x000fda0003f04270 */
[----:B------:R-:W-:Y:S05]  /*1f80*/  @P0 BRA `(.L_x_36) ;  /* 0x00000000006c0947 */ /* 0x000fea0003800000 */
[----:B------:R-:W-:-:S13]  /*1f90*/  ISETP.GE.AND P0, PT, R16, 0x1, PT ;  /* 0x000000011000780c */ /* 0x000fda0003f06270 */
[----:B------:R-:W-:Y:S05]  /*1fa0*/  @P0 BRA `(.L_x_37) ;  /* 0x0000000000980947 */ /* 0x000fea0003800000 */
[----:B------:R-:W-:Y:S02]  /*1fb0*/  ISETP.GE.AND P0, PT, R16, -0x18, PT ;  /* 0xffffffe81000780c */ /* 0x000fe40003f06270 */
[----:B------:R-:W-:-:S11]  /*1fc0*/  LOP3.LUT R4, R4, 0x80000000, RZ, 0xc0, !PT ;  /* 0x8000000004047812 */ /* 0x000fd600078ec0ff */
[----:B------:R-:W-:Y:S05]  /*1fd0*/  @!P0 BRA `(.L_x_37) ;  /* 0x00000000008c8947 */ /* 0x000fea0003800000 */
[-CC-:B------:R-:W-:Y:S01]  /*1fe0*/  FFMA.RZ R11, R5, R17.reuse, R14.reuse ;  /* 0x00000011050b7223 */ /* 0x180fe2000000c00e */
[C---:B------:R-:W-:Y:S02]  /*1ff0*/  ISETP.NE.AND P2, PT, R16.reuse, RZ, PT ;  /* 0x000000ff1000720c */ /* 0x040fe40003f45270 */
[C---:B------:R-:W-:Y:S02]  /*2000*/  ISETP.NE.AND P1, PT, R16.reuse, RZ, PT ;  /* 0x000000ff1000720c */ /* 0x040fe40003f25270 */
[----:B------:R-:W-:Y:S01]  /*2010*/  LOP3.LUT R12, R11, 0x7fffff, RZ, 0xc0, !PT ;  /* 0x007fffff0b0c7812 */ /* 0x000fe200078ec0ff */
[CCC-:B------:R-:W-:Y:S01]  /*2020*/  FFMA.RP R11, R5.reuse, R17.reuse, R14.reuse ;  /* 0x00000011050b7223 */ /* 0x1c0fe2000000800e */
[----:B------:R-:W-:Y:S01]  /*2030*/  FFMA.RM R14, R5, R17, R14 ;  /* 0x00000011050e7223 */ /* 0x000fe2000000400e */
[----:B------:R-:W-:Y:S01]  /*2040*/  VIADD R5, R16, 0x20 ;  /* 0x0000002010057836 */ /* 0x000fe20000000000 */
[----:B------:R-:W-:Y:S02]  /*2050*/  LOP3.LUT R12, R12, 0x800000, RZ, 0xfc, !PT ;  /* 0x008000000c0c7812 */ /* 0x000fe400078efcff */
[----:B------:R-:W-:-:S02]  /*2060*/  IADD3 R13, PT, PT, -R16, RZ, RZ ;  /* 0x000000ff100d7210 */ /* 0x000fc40007ffe1ff */
[----:B------:R-:W-:Y:S02]  /*2070*/  SHF.L.U32 R5, R12, R5, RZ ;  /* 0x000000050c057219 */ /* 0x000fe400000006ff */
[----:B------:R-:W-:Y:S02]  /*2080*/  FSETP.NEU.FTZ.AND P0, PT, R11, R14, PT ;  /* 0x0000000e0b00720b */ /* 0x000fe40003f1d000 */
[----:B------:R-:W-:Y:S02]  /*2090*/  SEL R11, R13, RZ, P2 ;  /* 0x000000ff0d0b7207 */ /* 0x000fe40001000000 */
[----:B------:R-:W-:Y:S02]  /*20a0*/  ISETP.NE.AND P1, PT, R5, RZ, P1 ;  /* 0x000000ff0500720c */ /* 0x000fe40000f25270 */
[----:B------:R-:W-:Y:S02]  /*20b0*/  SHF.R.U32.HI R11, RZ, R11, R12 ;  /* 0x0000000bff0b7219 */ /* 0x000fe4000001160c */
[----:B------:R-:W-:-:S02]  /*20c0*/  PLOP3.LUT P0, PT, P0, P1, PT, 0xf8, 0x8f ;  /* 0x00000000008f781c */ /* 0x000fc40000703f70 */
[----:B------:R-:W-:Y:S02]  /*20d0*/  SHF.R.U32.HI R12, RZ, 0x1, R11 ;  /* 0x00000001ff0c7819 */ /* 0x000fe4000001160b */
[----:B------:R-:W-:-:S04]  /*20e0*/  SEL R5, RZ, 0x1, !P0 ;  /* 0x00000001ff057807 */ /* 0x000fc80004000000 */
[----:B------:R-:W-:-:S04]  /*20f0*/  LOP3.LUT R14, R5, 0x1, R12, 0xf8, !PT ;  /* 0x00000001050e7812 */ /* 0x000fc800078ef80c */
[----:B------:R-:W-:-:S05]  /*2100*/  LOP3.LUT R11, R14, R11, RZ, 0xc0, !PT ;  /* 0x0000000b0e0b7212 */ /* 0x000fca00078ec0ff */
[----:B------:R-:W-:-:S05]  /*2110*/  IMAD.IADD R11, R12, 0x1, R11 ;  /* 0x000000010c0b7824 */ /* 0x000fca00078e020b */
[----:B------:R-:W-:Y:S01]  /*2120*/  LOP3.LUT R4, R11, R4, RZ, 0xfc, !PT ;  /* 0x000000040b047212 */ /* 0x000fe200078efcff */
[----:B------:R-:W-:Y:S06]  /*2130*/  BRA `(.L_x_37) ;  /* 0x0000000000347947 */ /* 0x000fec0003800000 */
.L_x_36:
[----:B------:R-:W-:-:S04]  /*2140*/  LOP3.LUT R4, R4, 0x80000000, RZ, 0xc0, !PT ;  /* 0x8000000004047812 */ /* 0x000fc800078ec0ff */
[----:B------:R-:W-:Y:S01]  /*2150*/  LOP3.LUT R4, R4, 0x7f800000, RZ, 0xfc, !PT ;  /* 0x7f80000004047812 */ /* 0x000fe200078efcff */
[----:B------:R-:W-:Y:S06]  /*2160*/  BRA `(.L_x_37) ;  /* 0x0000000000287947 */ /* 0x000fec0003800000 */
.L_x_35:
[----:B------:R-:W-:Y:S01]  /*2170*/  LEA R4, R13, R4, 0x17 ;  /* 0x000000040d047211 */ /* 0x000fe200078eb8ff */
[----:B------:R-:W-:Y:S06]  /*2180*/  BRA `(.L_x_37) ;  /* 0x0000000000207947 */ /* 0x000fec0003800000 */
.L_x_34:
[----:B------:R-:W-:-:S04]  /*2190*/  LOP3.LUT R4, R5, 0x80000000, R4, 0x48, !PT ;  /* 0x8000000005047812 */ /* 0x000fc800078e4804 */
[----:B------:R-:W-:Y:S01]  /*21a0*/  LOP3.LUT R4, R4, 0x7f800000, RZ, 0xfc, !PT ;  /* 0x7f80000004047812 */ /* 0x000fe200078efcff */
[----:B------:R-:W-:Y:S06]  /*21b0*/  BRA `(.L_x_37) ;  /* 0x0000000000147947 */ /* 0x000fec0003800000 */
.L_x_33:
[----:B------:R-:W-:Y:S01]  /*21c0*/  LOP3.LUT R4, R5, 0x80000000, R4, 0x48, !PT ;  /* 0x8000000005047812 */ /* 0x000fe200078e4804 */
[----:B------:R-:W-:Y:S06]  /*21d0*/  BRA `(.L_x_37) ;  /* 0x00000000000c7947 */ /* 0x000fec0003800000 */
.L_x_32:
[----:B------:R-:W0:Y:S01]  /*21e0*/  MUFU.RSQ R4, -QNAN ;  /* 0xffc0000000047908 */ /* 0x000e220000001400 */
[----:B------:R-:W-:Y:S05]  /*21f0*/  BRA `(.L_x_37) ;  /* 0x0000000000047947 */ /* 0x000fea0003800000 */
.L_x_31:
[----:B------:R-:W-:-:S07]  /*2200*/  FADD.FTZ R4, R4, R5 ;  /* 0x0000000504047221 */ /* 0x000fce0000010000 */
.L_x_37:
[----:B------:R-:W-:-:S04]  /*2210*/  IMAD.MOV.U32 R11, RZ, RZ, 0x0 ;  /* 0x00000000ff0b7424 */ /* 0x000fc800078e00ff */
[----:B0-----:R-:W-:Y:S05]  /*2220*/  RET.REL.NODEC R10 `(_Z7computefiifffffffffffffffffffffffffffffff) ;  /* 0xffffffdc0a747950 */ /* 0x001fea0003c3ffff */
.L_x_38:
[----:B------:R-:W-:-:S00]  /*2230*/  BRA `(.L_x_38) ;  /* 0xfffffffc00fc7947 */ /* 0x000fc0000383ffff */
[----:B------:R-:W-:-:S00]  /*2240*/  NOP ;  /* 0x0000000000007918 */ /* 0x000fc00000000000 */
        /* <DEDUP_REMOVED lines=11> */
.L_x_40:


//--------------------- .nv.global.init           --------------------------
	.section	.nv.global.init,"aw",@progbits
	.align	4
.nv.global.init:
	.type		__cudart_i2opi_f,@object
	.size		__cudart_i2opi_f,($str - __cudart_i2opi_f)
__cudart_i2opi_f:
        /*0000*/ 	.byte	0x41, 0x90, 0x43, 0x3c, 0x99, 0x95, 0x62, 0xdb, 0xc0, 0xdd, 0x34, 0xf5, 0xd1, 0x57, 0x27, 0xfc
        /*0010*/ 	.byte	0x29, 0x15, 0x44, 0x4e, 0x6e, 0x83, 0xf9, 0xa2
	.type		$str,@object
	.size		$str,(.L_0 - $str)
$str:
        /*0018*/ 	.byte	0x25, 0x2e, 0x31, 0x37, 0x67, 0x0a, 0x00
.L_0:


//--------------------- .nv.shared.reserved.0     --------------------------
	.section	.nv.shared.reserved.0,"aw",@nobits
	.weak		__nv_reservedSMEM_offset_0_alias
	.size		__nv_reservedSMEM_offset_0_alias, 0, 64
	.other		__nv_reservedSMEM_offset_0_alias,@"STO_CUDA_RESERVED_SHARED STV_DEFAULT"
__nv_reservedSMEM_offset_0_alias:
	.zero		0
	.zero		64


//--------------------- .nv.constant0._Z7computefiifffffffffffffffffffffffffffffff --------------------------
	.section	.nv.constant0._Z7computefiifffffffffffffffffffffffffffffff,"a",@progbits
	.sectionflags	@""
	.align	4
.nv.constant0._Z7computefiifffffffffffffffffffffffffffffff:
	.zero		1032


//--------------------- SYMBOLS --------------------------

	.type		.nv.reservedSmem.offset0,@object
	.size		.nv.reservedSmem.offset0,0x4
	.type		vprintf,@function
